	.target	sm_100a

	.elftype	@"ET_EXEC"


//--------------------- .note.nv.tkinfo           --------------------------
	.section	.note.nv.tkinfo,"",@"SHT_NOTE"
	.sectionflags	@"SHF_NOTE_NV_TKINFO"
	.tkinfo
        /*0018*/ 	.word	0x00000002
        /*0030*/ 	.string	""
        /*0030*/ 	.string	"ptxas"
        /*0030*/ 	.string	"Cuda compilation tools, release 13.0, V13.0.88"
        /*0030*/ 	.string	"Build cuda_13.0.r13.0/compiler.36424714_0"
        /*0030*/ 	.string	"-arch sm_100a -m 64 "



//--------------------- .note.nv.cuinfo           --------------------------
	.section	.note.nv.cuinfo,"",@"SHT_NOTE"
	.sectionflags	@"SHF_NOTE_NV_CUINFO"
        /*0018*/ 	.short	0x0002
        /*001a*/ 	.short	0x0064
        /*001c*/ 	.short	0x0082
	.zero		2


//--------------------- .nv.info                  --------------------------
	.section	.nv.info,"",@"SHT_CUDA_INFO"
	.align	4


	//----- nvinfo : EIATTR_REGCOUNT
	.align		4
        /*0000*/ 	.byte	0x04, 0x2f
        /*0002*/ 	.short	(.L_19 - .L_18)
	.align		4
.L_18:
        /*0004*/ 	.word	index@(_ZN7cutlass13device_kernelINS_4gemm6kernel13GemmUniversalIN4cute5tupleIJiiiiEEENS1_10collective13CollectiveMmaINS1_35MainloopSm100TmaUmmaWarpSpecializedILi13ELi2ELi4ENS5_IJNS4_1CILi4EEENSA_ILi1EEESC_EEEEENS5_IJNSA_ILi128EEESF_NSA_ILi64EEEEEENS_6half_tENS5_IJSC_llEEESI_NS5_IJlSC_lEEENS4_8TiledMMAINS4_8MMA_AtomIJNS4_26SM100_MMA_F16BF16_2x1SM_SSISI_SI_fLi128ELi128ELNS4_4UMMA5MajorE1ELSP_0ELNSO_7ScaleInE0ELSQ_0EEEEEENS4_6LayoutINS5_IJSC_SC_SC_EEENS5_IJNSA_ILi0EEESV_SV_EEEEENS5_IJNS4_10UnderscoreESY_SY_EEEEENS4_18SM100_TMA_2SM_LOADENS4_14ComposedLayoutINS4_7SwizzleILi3ELi4ELi3EEENS4_18smem_ptr_flag_bitsILi16EEENST_INS5_IJSG_NSA_ILi8EEEEEENS5_IJSC_SG_EEEEEEEvNS4_8identityENS4_28SM100_TMA_2SM_LOAD_MULTICASTENS12_IS14_S16_NST_INS5_IJS17_SG_EEENS5_IJSG_SC_EEEEEEEvS1C_EENS_8epilogue10collective18CollectiveEpilogueINS1J_23Sm100TmaWarpSpecializedILi4ELi2ELi16ELb1ELb0EEEJNS5_IJSG_SF_SG_EEENS5_IJNST_ISG_SC_EENST_INS5_IJNSA_ILi16EEENSA_ILi2EEEEEES19_EEEEESI_SK_SI_SK_NS1J_6fusion15FusionCallbacksIS1N_NS1V_17LinearCombinationISI_fSI_fLNS_15FloatRoundStyleE2EEES1O_S1U_JEEENS4_5SM1004TMEM4LOAD26SM100_TMEM_LOAD_32dp32b16xENS4_13SM90_TMA_LOADENS12_INS13_ILi1ELi4ELi3EEES16_NST_INS5_IJS17_S1Q_EEENS5_IJS1Q_SC_EEEEEEENS4_39AutoVectorizingCopyWithAssumedAlignmentILi128EEENS4_14SM90_TMA_STOREES2A_S2C_S2C_EEEvvEEEEvNT_6ParamsE)
        /*0008*/ 	.word	0x00000044


	//----- nvinfo : EIATTR_FRAME_SIZE
	.align		4
.L_19:
        /*000c*/ 	.byte	0x04, 0x11
        /*000e*/ 	.short	(.L_21 - .L_20)
	.align		4
.L_20:
        /*0010*/ 	.word	index@($__internal_2_$__cuda_sm10x_tcgen05_guardrail_trap_unallocated_columns_being_dealloced)
        /*0014*/ 	.word	0x00000000


	//----- nvinfo : EIATTR_FRAME_SIZE
	.align		4
.L_21:
        /*0018*/ 	.byte	0x04, 0x11
        /*001a*/ 	.short	(.L_23 - .L_22)
	.align		4
.L_22:
        /*001c*/ 	.word	index@($__internal_1_$__cuda_sm10x_tcgen05_guardrail_trap_phase_invalid_during_alloc)
        /*0020*/ 	.word	0x00000000


	//----- nvinfo : EIATTR_FRAME_SIZE
	.align		4
.L_23:
        /*0024*/ 	.byte	0x04, 0x11
        /*0026*/ 	.short	(.L_25 - .L_24)
	.align		4
.L_24:
        /*0028*/ 	.word	index@($__internal_0_$__cuda_sm10x_tcgen05_guardrail_trap_col_being_dealloced_not_returned_by_alloc)
        /*002c*/ 	.word	0x00000000


	//----- nvinfo : EIATTR_FRAME_SIZE
	.align		4
.L_25:
        /*0030*/ 	.byte	0x04, 0x11
        /*0032*/ 	.short	(.L_27 - .L_26)
	.align		4
.L_26:
        /*0034*/ 	.word	index@(_ZN7cutlass13device_kernelINS_4gemm6kernel13GemmUniversalIN4cute5tupleIJiiiiEEENS1_10collective13CollectiveMmaINS1_35MainloopSm100TmaUmmaWarpSpecializedILi13ELi2ELi4ENS5_IJNS4_1CILi4EEENSA_ILi1EEESC_EEEEENS5_IJNSA_ILi128EEESF_NSA_ILi64EEEEEENS_6half_tENS5_IJSC_llEEESI_NS5_IJlSC_lEEENS4_8TiledMMAINS4_8MMA_AtomIJNS4_26SM100_MMA_F16BF16_2x1SM_SSISI_SI_fLi128ELi128ELNS4_4UMMA5MajorE1ELSP_0ELNSO_7ScaleInE0ELSQ_0EEEEEENS4_6LayoutINS5_IJSC_SC_SC_EEENS5_IJNSA_ILi0EEESV_SV_EEEEENS5_IJNS4_10UnderscoreESY_SY_EEEEENS4_18SM100_TMA_2SM_LOADENS4_14ComposedLayoutINS4_7SwizzleILi3ELi4ELi3EEENS4_18smem_ptr_flag_bitsILi16EEENST_INS5_IJSG_NSA_ILi8EEEEEENS5_IJSC_SG_EEEEEEEvNS4_8identityENS4_28SM100_TMA_2SM_LOAD_MULTICASTENS12_IS14_S16_NST_INS5_IJS17_SG_EEENS5_IJSG_SC_EEEEEEEvS1C_EENS_8epilogue10collective18CollectiveEpilogueINS1J_23Sm100TmaWarpSpecializedILi4ELi2ELi16ELb1ELb0EEEJNS5_IJSG_SF_SG_EEENS5_IJNST_ISG_SC_EENST_INS5_IJNSA_ILi16EEENSA_ILi2EEEEEES19_EEEEESI_SK_SI_SK_NS1J_6fusion15FusionCallbacksIS1N_NS1V_17LinearCombinationISI_fSI_fLNS_15FloatRoundStyleE2EEES1O_S1U_JEEENS4_5SM1004TMEM4LOAD26SM100_TMEM_LOAD_32dp32b16xENS4_13SM90_TMA_LOADENS12_INS13_ILi1ELi4ELi3EEES16_NST_INS5_IJS17_S1Q_EEENS5_IJS1Q_SC_EEEEEEENS4_39AutoVectorizingCopyWithAssumedAlignmentILi128EEENS4_14SM90_TMA_STOREES2A_S2C_S2C_EEEvvEEEEvNT_6ParamsE)
        /*0038*/ 	.word	0x00000000


	//----- nvinfo : EIATTR_MIN_STACK_SIZE
	.align		4
.L_27:
        /*003c*/ 	.byte	0x04, 0x12
        /*003e*/ 	.short	(.L_29 - .L_28)
	.align		4
.L_28:
        /*0040*/ 	.word	index@(_ZN7cutlass13device_kernelINS_4gemm6kernel13GemmUniversalIN4cute5tupleIJiiiiEEENS1_10collective13CollectiveMmaINS1_35MainloopSm100TmaUmmaWarpSpecializedILi13ELi2ELi4ENS5_IJNS4_1CILi4EEENSA_ILi1EEESC_EEEEENS5_IJNSA_ILi128EEESF_NSA_ILi64EEEEEENS_6half_tENS5_IJSC_llEEESI_NS5_IJlSC_lEEENS4_8TiledMMAINS4_8MMA_AtomIJNS4_26SM100_MMA_F16BF16_2x1SM_SSISI_SI_fLi128ELi128ELNS4_4UMMA5MajorE1ELSP_0ELNSO_7ScaleInE0ELSQ_0EEEEEENS4_6LayoutINS5_IJSC_SC_SC_EEENS5_IJNSA_ILi0EEESV_SV_EEEEENS5_IJNS4_10UnderscoreESY_SY_EEEEENS4_18SM100_TMA_2SM_LOADENS4_14ComposedLayoutINS4_7SwizzleILi3ELi4ELi3EEENS4_18smem_ptr_flag_bitsILi16EEENST_INS5_IJSG_NSA_ILi8EEEEEENS5_IJSC_SG_EEEEEEEvNS4_8identityENS4_28SM100_TMA_2SM_LOAD_MULTICASTENS12_IS14_S16_NST_INS5_IJS17_SG_EEENS5_IJSG_SC_EEEEEEEvS1C_EENS_8epilogue10collective18CollectiveEpilogueINS1J_23Sm100TmaWarpSpecializedILi4ELi2ELi16ELb1ELb0EEEJNS5_IJSG_SF_SG_EEENS5_IJNST_ISG_SC_EENST_INS5_IJNSA_ILi16EEENSA_ILi2EEEEEES19_EEEEESI_SK_SI_SK_NS1J_6fusion15FusionCallbacksIS1N_NS1V_17LinearCombinationISI_fSI_fLNS_15FloatRoundStyleE2EEES1O_S1U_JEEENS4_5SM1004TMEM4LOAD26SM100_TMEM_LOAD_32dp32b16xENS4_13SM90_TMA_LOADENS12_INS13_ILi1ELi4ELi3EEES16_NST_INS5_IJS17_S1Q_EEENS5_IJS1Q_SC_EEEEEEENS4_39AutoVectorizingCopyWithAssumedAlignmentILi128EEENS4_14SM90_TMA_STOREES2A_S2C_S2C_EEEvvEEEEvNT_6ParamsE)
        /*0044*/ 	.word	0x00000000
.L_29:


//--------------------- .nv.compat                --------------------------
	.section	.nv.compat,"",@"SHT_CUDA_COMPAT_INFO"
	.align	4
        /*0000*/ 	.byte	0x02, 0x09, 0x01, 0x00, 0x02, 0x02, 0x02, 0x00, 0x02, 0x05, 0x05, 0x00, 0x03, 0x07, 0x01, 0x01
        /*0010*/ 	.byte	0x02, 0x03, 0x01, 0x00, 0x02, 0x06, 0x01, 0x00, 0x04, 0x0b, 0x08, 0x00, 0x09, 0x00, 0x00, 0x00
        /*0020*/ 	.byte	0x00, 0x00, 0x00, 0x00


//--------------------- .nv.info._ZN7cutlass13device_kernelINS_4gemm6kernel13GemmUniversalIN4cute5tupleIJiiiiEEENS1_10collective13CollectiveMmaINS1_35MainloopSm100TmaUmmaWarpSpecializedILi13ELi2ELi4ENS5_IJNS4_1CILi4EEENSA_ILi1EEESC_EEEEENS5_IJNSA_ILi128EEESF_NSA_ILi64EEEEEENS_6half_tENS5_IJSC_llEEESI_NS5_IJlSC_lEEENS4_8TiledMMAINS4_8MMA_AtomIJNS4_26SM100_MMA_F16BF16_2x1SM_SSISI_SI_fLi128ELi128ELNS4_4UMMA5MajorE1ELSP_0ELNSO_7ScaleInE0ELSQ_0EEEEEENS4_6LayoutINS5_IJSC_SC_SC_EEENS5_IJNSA_ILi0EEESV_SV_EEEEENS5_IJNS4_10UnderscoreESY_SY_EEEEENS4_18SM100_TMA_2SM_LOADENS4_14ComposedLayoutINS4_7SwizzleILi3ELi4ELi3EEENS4_18smem_ptr_flag_bitsILi16EEENST_INS5_IJSG_NSA_ILi8EEEEEENS5_IJSC_SG_EEEEEEEvNS4_8identityENS4_28SM100_TMA_2SM_LOAD_MULTICASTENS12_IS14_S16_NST_INS5_IJS17_SG_EEENS5_IJSG_SC_EEEEEEEvS1C_EENS_8epilogue10collective18CollectiveEpilogueINS1J_23Sm100TmaWarpSpecializedILi4ELi2ELi16ELb1ELb0EEEJNS5_IJSG_SF_SG_EEENS5_IJNST_ISG_SC_EENST_INS5_IJNSA_ILi16EEENSA_ILi2EEEEEES19_EEEEESI_SK_SI_SK_NS1J_6fusion15FusionCallbacksIS1N_NS1V_17LinearCombinationISI_fSI_fLNS_15FloatRoundStyleE2EEES1O_S1U_JEEENS4_5SM1004TMEM4LOAD26SM100_TMEM_LOAD_32dp32b16xENS4_13SM90_TMA_LOADENS12_INS13_ILi1ELi4ELi3EEES16_NST_INS5_IJS17_S1Q_EEENS5_IJS1Q_SC_EEEEEEENS4_39AutoVectorizingCopyWithAssumedAlignmentILi128EEENS4_14SM90_TMA_STOREES2A_S2C_S2C_EEEvvEEEEvNT_6ParamsE --------------------------
	.section	.nv.info._ZN7cutlass13device_kernelINS_4gemm6kernel13GemmUniversalIN4cute5tupleIJiiiiEEENS1_10collective13CollectiveMmaINS1_35MainloopSm100TmaUmmaWarpSpecializedILi13ELi2ELi4ENS5_IJNS4_1CILi4EEENSA_ILi1EEESC_EEEEENS5_IJNSA_ILi128EEESF_NSA_ILi64EEEEEENS_6half_tENS5_IJSC_llEEESI_NS5_IJlSC_lEEENS4_8TiledMMAINS4_8MMA_AtomIJNS4_26SM100_MMA_F16BF16_2x1SM_SSISI_SI_fLi128ELi128ELNS4_4UMMA5MajorE1ELSP_0ELNSO_7ScaleInE0ELSQ_0EEEEEENS4_6LayoutINS5_IJSC_SC_SC_EEENS5_IJNSA_ILi0EEESV_SV_EEEEENS5_IJNS4_10UnderscoreESY_SY_EEEEENS4_18SM100_TMA_2SM_LOADENS4_14ComposedLayoutINS4_7SwizzleILi3ELi4ELi3EEENS4_18smem_ptr_flag_bitsILi16EEENST_INS5_IJSG_NSA_ILi8EEEEEENS5_IJSC_SG_EEEEEEEvNS4_8identityENS4_28SM100_TMA_2SM_LOAD_MULTICASTENS12_IS14_S16_NST_INS5_IJS17_SG_EEENS5_IJSG_SC_EEEEEEEvS1C_EENS_8epilogue10collective18CollectiveEpilogueINS1J_23Sm100TmaWarpSpecializedILi4ELi2ELi16ELb1ELb0EEEJNS5_IJSG_SF_SG_EEENS5_IJNST_ISG_SC_EENST_INS5_IJNSA_ILi16EEENSA_ILi2EEEEEES19_EEEEESI_SK_SI_SK_NS1J_6fusion15FusionCallbacksIS1N_NS1V_17LinearCombinationISI_fSI_fLNS_15FloatRoundStyleE2EEES1O_S1U_JEEENS4_5SM1004TMEM4LOAD26SM100_TMEM_LOAD_32dp32b16xENS4_13SM90_TMA_LOADENS12_INS13_ILi1ELi4ELi3EEES16_NST_INS5_IJS17_S1Q_EEENS5_IJS1Q_SC_EEEEEEENS4_39AutoVectorizingCopyWithAssumedAlignmentILi128EEENS4_14SM90_TMA_STOREES2A_S2C_S2C_EEEvvEEEEvNT_6ParamsE,"",@"SHT_CUDA_INFO"
	.sectionflags	@""
	.align	4


	//----- nvinfo : EIATTR_CUDA_API_VERSION
	.align		4
        /*0000*/ 	.byte	0x04, 0x37
        /*0002*/ 	.short	(.L_31 - .L_30)
.L_30:
        /*0004*/ 	.word	0x00000082


	//----- nvinfo : EIATTR_KPARAM_INFO
	.align		4
.L_31:
        /*0008*/ 	.byte	0x04, 0x17
        /*000a*/ 	.short	(.L_33 - .L_32)
.L_32:
        /*000c*/ 	.word	0x00000000
        /*0010*/ 	.short	0x0000
        /*0012*/ 	.short	0x0000
        /*0014*/ 	.byte	0x00, 0xf0, 0x01, 0x20


	//----- nvinfo : EIATTR_AT_ENTRY_FRAGMENTS
	.align		4
.L_33:
        /*0018*/ 	.byte	0x04, 0x4f
        /*001a*/ 	.short	(.L_35 - .L_34)


	//   ....[0]....
.L_34:
        /*001c*/ 	.word	0x00000007


	//----- nvinfo : EIATTR_RESERVED_SMEM_USED
	.align		4
.L_35:
        /*0020*/ 	.byte	0x01, 0x41
	.zero		2


	//----- nvinfo : EIATTR_SPARSE_MMA_MASK
	.align		4
        /*0024*/ 	.byte	0x03, 0x50
        /*0026*/ 	.short	0x0000


	//----- nvinfo : EIATTR_TCGEN05_2CTA_USED
	.align		4
        /*0028*/ 	.byte	0x01, 0x52
	.zero		2


	//----- nvinfo : EIATTR_MAXREG_COUNT
	.align		4
        /*002c*/ 	.byte	0x03, 0x1b
        /*002e*/ 	.short	0x00ff


	//----- nvinfo : EIATTR_NUM_BARRIERS
	.align		4
        /*0030*/ 	.byte	0x02, 0x4c
        /*0032*/ 	.byte	0x07
	.zero		1


	//----- nvinfo : EIATTR_EXTERNS
	.align		4
        /*0034*/ 	.byte	0x04, 0x0f
        /*0036*/ 	.short	(.L_37 - .L_36)


	//   ....[0]....
	.align		4
.L_36:
        /*0038*/ 	.word	index@(__assertfail)


	//----- nvinfo : EIATTR_MERCURY_ISA_VERSION
	.align		4
.L_37:
        /*003c*/ 	.byte	0x03, 0x5f
        /*003e*/ 	.short	0x0101


	//----- nvinfo : EIATTR_INT_WARP_WIDE_INSTR_OFFSETS
	.align		4
        /*0040*/ 	.byte	0x04, 0x31
        /*0042*/ 	.short	(.L_39 - .L_38)


	//   ....[0]....
.L_38:
        /*0044*/ 	.word	0x00000ec0


	//   ....[1]....
        /*0048*/ 	.word	0x00000f60


	//   ....[2]....
        /*004c*/ 	.word	0x000048e0


	//   ....[3]....
        /*0050*/ 	.word	0x00004910


	//   ....[4]....
        /*0054*/ 	.word	0x00004930


	//   ....[5]....
        /*0058*/ 	.word	0x000054f0


	//   ....[6]....
        /*005c*/ 	.word	0x00005590


	//   ....[7]....
        /*0060*/ 	.word	0x00005640


	//   ....[8]....
        /*0064*/ 	.word	0x000056c0


	//   ....[9]....
        /*0068*/ 	.word	0x00005770


	//   ....[10]....
        /*006c*/ 	.word	0x00005820


	//   ....[11]....
        /*0070*/ 	.word	0x000058a0


	//   ....[12]....
        /*0074*/ 	.word	0x00005960


	//   ....[13]....
        /*0078*/ 	.word	0x00005a20


	//   ....[14]....
        /*007c*/ 	.word	0x00005ad0


	//   ....[15]....
        /*0080*/ 	.word	0x00005bc0


	//   ....[16]....
        /*0084*/ 	.word	0x00005ca0


	//----- nvinfo : EIATTR_COOP_GROUP_MASK_REGIDS
	.align		4
.L_39:
        /*0088*/ 	.byte	0x04, 0x29
        /*008a*/ 	.short	(.L_41 - .L_40)


	//   ....[0]....
.L_40:
        /*008c*/ 	.word	0xffffffff


	//   ....[1]....
        /*0090*/ 	.word	0xffffffff


	//   ....[2]....
        /*0094*/ 	.word	0xffffffff


	//   ....[3]....
        /*0098*/ 	.word	0xffffffff


	//   ....[4]....
        /*009c*/ 	.word	0xffffffff


	//   ....[5]....
        /*00a0*/ 	.word	0xffffffff


	//   ....[6]....
        /*00a4*/ 	.word	0xffffffff


	//   ....[7]....
        /*00a8*/ 	.word	0xffffffff


	//   ....[8]....
        /*00ac*/ 	.word	0xffffffff


	//   ....[9]....
        /*00b0*/ 	.word	0xffffffff


	//   ....[10]....
        /*00b4*/ 	.word	0xffffffff


	//   ....[11]....
        /*00b8*/ 	.word	0xffffffff


	//   ....[12]....
        /*00bc*/ 	.word	0xffffffff


	//   ....[13]....
        /*00c0*/ 	.word	0xffffffff


	//----- nvinfo : EIATTR_COOP_GROUP_INSTR_OFFSETS
	.align		4
.L_41:
        /*00c4*/ 	.byte	0x04, 0x28
        /*00c6*/ 	.short	(.L_43 - .L_42)


	//   ....[0]....
.L_42:
        /*00c8*/ 	.word	0x000000b0


	//   ....[1]....
        /*00cc*/ 	.word	0x00000520


	//   ....[2]....
        /*00d0*/ 	.word	0x00000830


	//   ....[3]....
        /*00d4*/ 	.word	0x000009c0


	//   ....[4]....
        /*00d8*/ 	.word	0x00000ab0


	//   ....[5]....
        /*00dc*/ 	.word	0x00000c10


	//   ....[6]....
        /*00e0*/ 	.word	0x00000da0


	//   ....[7]....
        /*00e4*/ 	.word	0x00000fe0


	//   ....[8]....
        /*00e8*/ 	.word	0x00002310


	//   ....[9]....
        /*00ec*/ 	.word	0x000036d0


	//   ....[10]....
        /*00f0*/ 	.word	0x00003ba0


	//   ....[11]....
        /*00f4*/ 	.word	0x00003bd0


	//   ....[12]....
        /*00f8*/ 	.word	0x000047e0


	//   ....[13]....
        /*00fc*/ 	.word	0x000049f0


	//----- nvinfo : EIATTR_VRC_CTA_INIT_COUNT
	.align		4
.L_43:
        /*0100*/ 	.byte	0x02, 0x4a
        /*0102*/ 	.byte	0x80
	.zero		1


	//----- nvinfo : EIATTR_SYSCALL_OFFSETS
	.align		4
        /*0104*/ 	.byte	0x04, 0x46
        /*0106*/ 	.short	(.L_45 - .L_44)


	//   ....[0]....
.L_44:
        /*0108*/ 	.word	0x00006830


	//   ....[1]....
        /*010c*/ 	.word	0x00006920


	//   ....[2]....
        /*0110*/ 	.word	0x000070c0


	//   ....[3]....
        /*0114*/ 	.word	0x000079f0


	//   ....[4]....
        /*0118*/ 	.word	0x000082c0


	//   ....[5]....
        /*011c*/ 	.word	0x00008b90


	//----- nvinfo : EIATTR_MBARRIER_INSTR_OFFSETS
	.align		4
.L_45:
        /*0120*/ 	.byte	0x04, 0x39
        /*0122*/ 	.short	(.L_47 - .L_46)


	//   ....[0]....
.L_46:
        /*0124*/ 	.word	0x00000670
        /*0128*/ 	.word	0x000000ff
        /*012c*/ 	.word	0x00000000
        /*0130*/ 	.short	0x0100
        /*0132*/ 	.byte	0x04
	.zero		1


	//   ....[1]....
        /*0134*/ 	.word	0x00000680
        /*0138*/ 	.word	0x000000ff
        /*013c*/ 	.word	0x00000068
        /*0140*/ 	.short	0x0100
        /*0142*/ 	.byte	0x04
	.zero		1


	//   ....[2]....
        /*0144*/ 	.word	0x00000690
        /*0148*/ 	.word	0x000000ff
        /*014c*/ 	.word	0x00000008
        /*0150*/ 	.short	0x0100
        /*0152*/ 	.byte	0x04
	.zero		1


	//   ....[3]....
        /*0154*/ 	.word	0x000006a0
        /*0158*/ 	.word	0x000000ff
        /*015c*/ 	.word	0x00000070
        /*0160*/ 	.short	0x0100
        /*0162*/ 	.byte	0x04
	.zero		1


	//   ....[4]....
        /*0164*/ 	.word	0x000006b0
        /*0168*/ 	.word	0x000000ff
        /*016c*/ 	.word	0x00000010
        /*0170*/ 	.short	0x0100
        /*0172*/ 	.byte	0x04
	.zero		1


	//   ....[5]....
        /*0174*/ 	.word	0x000006c0
        /*0178*/ 	.word	0x000000ff
        /*017c*/ 	.word	0x00000078
        /*0180*/ 	.short	0x0100
        /*0182*/ 	.byte	0x04
	.zero		1


	//   ....[6]....
        /*0184*/ 	.word	0x000006d0
        /*0188*/ 	.word	0x000000ff
        /*018c*/ 	.word	0x00000018
        /*0190*/ 	.short	0x0100
        /*0192*/ 	.byte	0x04
	.zero		1


	//   ....[7]....
        /*0194*/ 	.word	0x000006e0
        /*0198*/ 	.word	0x000000ff
        /*019c*/ 	.word	0x00000080
        /*01a0*/ 	.short	0x0100
        /*01a2*/ 	.byte	0x04
	.zero		1


	//   ....[8]....
        /*01a4*/ 	.word	0x000006f0
        /*01a8*/ 	.word	0x000000ff
        /*01ac*/ 	.word	0x00000020
        /*01b0*/ 	.short	0x0100
        /*01b2*/ 	.byte	0x04
	.zero		1


	//   ....[9]....
        /*01b4*/ 	.word	0x00000700
        /*01b8*/ 	.word	0x000000ff
        /*01bc*/ 	.word	0x00000088
        /*01c0*/ 	.short	0x0100
        /*01c2*/ 	.byte	0x04
	.zero		1


	//   ....[10]....
        /*01c4*/ 	.word	0x00000710
        /*01c8*/ 	.word	0x000000ff
        /*01cc*/ 	.word	0x00000028
        /*01d0*/ 	.short	0x0100
        /*01d2*/ 	.byte	0x04
	.zero		1


	//   ....[11]....
        /*01d4*/ 	.word	0x00000720
        /*01d8*/ 	.word	0x000000ff
        /*01dc*/ 	.word	0x00000090
        /*01e0*/ 	.short	0x0100
        /*01e2*/ 	.byte	0x04
	.zero		1


	//   ....[12]....
        /*01e4*/ 	.word	0x00000730
        /*01e8*/ 	.word	0x000000ff
        /*01ec*/ 	.word	0x00000030
        /*01f0*/ 	.short	0x0100
        /*01f2*/ 	.byte	0x04
	.zero		1


	//   ....[13]....
        /*01f4*/ 	.word	0x00000740
        /*01f8*/ 	.word	0x000000ff
        /*01fc*/ 	.word	0x00000098
        /*0200*/ 	.short	0x0100
        /*0202*/ 	.byte	0x04
	.zero		1


	//   ....[14]....
        /*0204*/ 	.word	0x00000750
        /*0208*/ 	.word	0x000000ff
        /*020c*/ 	.word	0x00000038
        /*0210*/ 	.short	0x0100
        /*0212*/ 	.byte	0x04
	.zero		1


	//   ....[15]....
        /*0214*/ 	.word	0x00000760
        /*0218*/ 	.word	0x000000ff
        /*021c*/ 	.word	0x000000a0
        /*0220*/ 	.short	0x0100
        /*0222*/ 	.byte	0x04
	.zero		1


	//   ....[16]....
        /*0224*/ 	.word	0x00000770
        /*0228*/ 	.word	0x000000ff
        /*022c*/ 	.word	0x00000040
        /*0230*/ 	.short	0x0100
        /*0232*/ 	.byte	0x04
	.zero		1


	//   ....[17]....
        /*0234*/ 	.word	0x00000780
        /*0238*/ 	.word	0x000000ff
        /*023c*/ 	.word	0x000000a8
        /*0240*/ 	.short	0x0100
        /*0242*/ 	.byte	0x04
	.zero		1


	//   ....[18]....
        /*0244*/ 	.word	0x00000790
        /*0248*/ 	.word	0x000000ff
        /*024c*/ 	.word	0x00000048
        /*0250*/ 	.short	0x0100
        /*0252*/ 	.byte	0x04
	.zero		1


	//   ....[19]....
        /*0254*/ 	.word	0x000007a0
        /*0258*/ 	.word	0x000000ff
        /*025c*/ 	.word	0x000000b0
        /*0260*/ 	.short	0x0100
        /*0262*/ 	.byte	0x04
	.zero		1


	//   ....[20]....
        /*0264*/ 	.word	0x000007b0
        /*0268*/ 	.word	0x000000ff
        /*026c*/ 	.word	0x00000050
        /*0270*/ 	.short	0x0100
        /*0272*/ 	.byte	0x04
	.zero		1


	//   ....[21]....
        /*0274*/ 	.word	0x000007c0
        /*0278*/ 	.word	0x000000ff
        /*027c*/ 	.word	0x000000b8
        /*0280*/ 	.short	0x0100
        /*0282*/ 	.byte	0x04
	.zero		1


	//   ....[22]....
        /*0284*/ 	.word	0x000007d0
        /*0288*/ 	.word	0x000000ff
        /*028c*/ 	.word	0x00000058
        /*0290*/ 	.short	0x0100
        /*0292*/ 	.byte	0x04
	.zero		1


	//   ....[23]....
        /*0294*/ 	.word	0x000007e0
        /*0298*/ 	.word	0x000000ff
        /*029c*/ 	.word	0x000000c0
        /*02a0*/ 	.short	0x0100
        /*02a2*/ 	.byte	0x04
	.zero		1


	//   ....[24]....
        /*02a4*/ 	.word	0x000007f0
        /*02a8*/ 	.word	0x000000ff
        /*02ac*/ 	.word	0x00000060
        /*02b0*/ 	.short	0x0100
        /*02b2*/ 	.byte	0x04
	.zero		1


	//   ....[25]....
        /*02b4*/ 	.word	0x00000800
        /*02b8*/ 	.word	0x000000ff
        /*02bc*/ 	.word	0x000000c8
        /*02c0*/ 	.short	0x0100
        /*02c2*/ 	.byte	0x04
	.zero		1


	//   ....[26]....
        /*02c4*/ 	.word	0x00000930
        /*02c8*/ 	.word	0x000000ff
        /*02cc*/ 	.word	0x000000d0
        /*02d0*/ 	.short	0x0100
        /*02d2*/ 	.byte	0x04
	.zero		1


	//   ....[27]....
        /*02d4*/ 	.word	0x00000940
        /*02d8*/ 	.word	0x000000ff
        /*02dc*/ 	.word	0x000000f0
        /*02e0*/ 	.short	0x0100
        /*02e2*/ 	.byte	0x04
	.zero		1


	//   ....[28]....
        /*02e4*/ 	.word	0x00000950
        /*02e8*/ 	.word	0x000000ff
        /*02ec*/ 	.word	0x000000d8
        /*02f0*/ 	.short	0x0100
        /*02f2*/ 	.byte	0x04
	.zero		1


	//   ....[29]....
        /*02f4*/ 	.word	0x00000960
        /*02f8*/ 	.word	0x000000ff
        /*02fc*/ 	.word	0x000000f8
        /*0300*/ 	.short	0x0100
        /*0302*/ 	.byte	0x04
	.zero		1


	//   ....[30]....
        /*0304*/ 	.word	0x00000970
        /*0308*/ 	.word	0x000000ff
        /*030c*/ 	.word	0x000000e0
        /*0310*/ 	.short	0x0100
        /*0312*/ 	.byte	0x04
	.zero		1


	//   ....[31]....
        /*0314*/ 	.word	0x00000980
        /*0318*/ 	.word	0x000000ff
        /*031c*/ 	.word	0x00000100
        /*0320*/ 	.short	0x0100
        /*0322*/ 	.byte	0x04
	.zero		1


	//   ....[32]....
        /*0324*/ 	.word	0x00000990
        /*0328*/ 	.word	0x000000ff
        /*032c*/ 	.word	0x000000e8
        /*0330*/ 	.short	0x0100
        /*0332*/ 	.byte	0x04
	.zero		1


	//   ....[33]....
        /*0334*/ 	.word	0x000009a0
        /*0338*/ 	.word	0x000000ff
        /*033c*/ 	.word	0x00000108
        /*0340*/ 	.short	0x0100
        /*0342*/ 	.byte	0x04
	.zero		1


	//   ....[34]....
        /*0344*/ 	.word	0x00000a80
        /*0348*/ 	.word	0x000000ff
        /*034c*/ 	.word	0x00000110
        /*0350*/ 	.short	0x0100
        /*0352*/ 	.byte	0x06
	.zero		1


	//   ....[35]....
        /*0354*/ 	.word	0x00000a90
        /*0358*/ 	.word	0x000000ff
        /*035c*/ 	.word	0x00000118
        /*0360*/ 	.short	0x0100
        /*0362*/ 	.byte	0x06
	.zero		1


	//   ....[36]....
        /*0364*/ 	.word	0x00000bc0
        /*0368*/ 	.word	0x000000ff
        /*036c*/ 	.word	0x00000120
        /*0370*/ 	.short	0x0100
        /*0372*/ 	.byte	0x06
	.zero		1


	//   ....[37]....
        /*0374*/ 	.word	0x00000bd0
        /*0378*/ 	.word	0x000000ff
        /*037c*/ 	.word	0x00000130
        /*0380*/ 	.short	0x0100
        /*0382*/ 	.byte	0x06
	.zero		1


	//   ....[38]....
        /*0384*/ 	.word	0x00000be0
        /*0388*/ 	.word	0x000000ff
        /*038c*/ 	.word	0x00000128
        /*0390*/ 	.short	0x0100
        /*0392*/ 	.byte	0x06
	.zero		1


	//   ....[39]....
        /*0394*/ 	.word	0x00000bf0
        /*0398*/ 	.word	0x000000ff
        /*039c*/ 	.word	0x00000138
        /*03a0*/ 	.short	0x0100
        /*03a2*/ 	.byte	0x06
	.zero		1


	//   ....[40]....
        /*03a4*/ 	.word	0x00000d10
        /*03a8*/ 	.word	0x000000ff
        /*03ac*/ 	.word	0x00000140
        /*03b0*/ 	.short	0x0100
        /*03b2*/ 	.byte	0x04
	.zero		1


	//   ....[41]....
        /*03b4*/ 	.word	0x00000d20
        /*03b8*/ 	.word	0x000000ff
        /*03bc*/ 	.word	0x00000160
        /*03c0*/ 	.short	0x0100
        /*03c2*/ 	.byte	0x04
	.zero		1


	//   ....[42]....
        /*03c4*/ 	.word	0x00000d30
        /*03c8*/ 	.word	0x000000ff
        /*03cc*/ 	.word	0x00000148
        /*03d0*/ 	.short	0x0100
        /*03d2*/ 	.byte	0x04
	.zero		1


	//   ....[43]....
        /*03d4*/ 	.word	0x00000d40
        /*03d8*/ 	.word	0x000000ff
        /*03dc*/ 	.word	0x00000168
        /*03e0*/ 	.short	0x0100
        /*03e2*/ 	.byte	0x04
	.zero		1


	//   ....[44]....
        /*03e4*/ 	.word	0x00000d50
        /*03e8*/ 	.word	0x000000ff
        /*03ec*/ 	.word	0x00000150
        /*03f0*/ 	.short	0x0100
        /*03f2*/ 	.byte	0x04
	.zero		1


	//   ....[45]....
        /*03f4*/ 	.word	0x00000d60
        /*03f8*/ 	.word	0x000000ff
        /*03fc*/ 	.word	0x00000170
        /*0400*/ 	.short	0x0100
        /*0402*/ 	.byte	0x04
	.zero		1


	//   ....[46]....
        /*0404*/ 	.word	0x00000d70
        /*0408*/ 	.word	0x000000ff
        /*040c*/ 	.word	0x00000158
        /*0410*/ 	.short	0x0100
        /*0412*/ 	.byte	0x04
	.zero		1


	//   ....[47]....
        /*0414*/ 	.word	0x00000d80
        /*0418*/ 	.word	0x000000ff
        /*041c*/ 	.word	0x00000178
        /*0420*/ 	.short	0x0100
        /*0422*/ 	.byte	0x04
	.zero		1


	//   ....[48]....
        /*0424*/ 	.word	0x00000e70
        /*0428*/ 	.word	0x000000ff
        /*042c*/ 	.word	0x00000180
        /*0430*/ 	.short	0x0100
        /*0432*/ 	.byte	0x04
	.zero		1


	//   ....[49]....
        /*0434*/ 	.word	0x00000e80
        /*0438*/ 	.word	0x000000ff
        /*043c*/ 	.word	0x00000190
        /*0440*/ 	.short	0x0100
        /*0442*/ 	.byte	0x04
	.zero		1


	//   ....[50]....
        /*0444*/ 	.word	0x00000e90
        /*0448*/ 	.word	0x000000ff
        /*044c*/ 	.word	0x00000188
        /*0450*/ 	.short	0x0100
        /*0452*/ 	.byte	0x04
	.zero		1


	//   ....[51]....
        /*0454*/ 	.word	0x00000ea0
        /*0458*/ 	.word	0x000000ff
        /*045c*/ 	.word	0x00000198
        /*0460*/ 	.short	0x0100
        /*0462*/ 	.byte	0x04
	.zero		1


	//   ....[52]....
        /*0464*/ 	.word	0x00000fa0
        /*0468*/ 	.word	0x000000ff
        /*046c*/ 	.word	0x000001a0
        /*0470*/ 	.short	0x0100
        /*0472*/ 	.byte	0x06
	.zero		1


	//   ....[53]....
        /*0474*/ 	.word	0x00001b20
        /*0478*/ 	.word	0x00000000
        /*047c*/ 	.word	0x00000190
        /*0480*/ 	.short	0x010a
        /*0482*/ 	.byte	0xff
	.zero		1


	//   ....[54]....
        /*0484*/ 	.word	0x00001b50
        /*0488*/ 	.word	0x00000000
        /*048c*/ 	.word	0x00000180
        /*0490*/ 	.short	0x0101
        /*0492*/ 	.byte	0xff
	.zero		1


	//   ....[55]....
        /*0494*/ 	.word	0x00001c10
        /*0498*/ 	.word	0x000000ff
        /*049c*/ 	.word	0x00000068
        /*04a0*/ 	.short	0x010a
        /*04a2*/ 	.byte	0x04
	.zero		1


	//   ....[56]....
        /*04a4*/ 	.word	0x00001cd0
        /*04a8*/ 	.word	0x000000ff
        /*04ac*/ 	.word	0x00000068
        /*04b0*/ 	.short	0x010a
        /*04b2*/ 	.byte	0x21
	.zero		1


	//   ....[57]....
        /*04b4*/ 	.word	0x00001ea0
        /*04b8*/ 	.word	0x000000ff
        /*04bc*/ 	.word	0x00000068
        /*04c0*/ 	.short	0x010a
        /*04c2*/ 	.byte	0x07
	.zero		1


	//   ....[58]....
        /*04c4*/ 	.word	0x00001fa0
        /*04c8*/ 	.word	0x000000ff
        /*04cc*/ 	.word	0x00000118
        /*04d0*/ 	.short	0x0101
        /*04d2*/ 	.byte	0x06
	.zero		1


	//   ....[59]....
        /*04d4*/ 	.word	0x00001fc0
        /*04d8*/ 	.word	0x000000ff
        /*04dc*/ 	.word	0x00000068
        /*04e0*/ 	.short	0x010a
        /*04e2*/ 	.byte	0x04
	.zero		1


	//   ....[60]....
        /*04e4*/ 	.word	0x00002040
        /*04e8*/ 	.word	0x000000ff
        /*04ec*/ 	.word	0x00000068
        /*04f0*/ 	.short	0x010a
        /*04f2*/ 	.byte	0x11
	.zero		1


	//   ....[61]....
        /*04f4*/ 	.word	0x000021d0
        /*04f8*/ 	.word	0x000000ff
        /*04fc*/ 	.word	0x00000068
        /*0500*/ 	.short	0x010a
        /*0502*/ 	.byte	0x08
	.zero		1


	//   ....[62]....
        /*0504*/ 	.word	0x00002340
        /*0508*/ 	.word	0x00000003
        /*050c*/ 	.word	0x00000120
        /*0510*/ 	.short	0x010a
        /*0512*/ 	.byte	0xff
	.zero		1


	//   ....[63]....
        /*0514*/ 	.word	0x00002490
        /*0518*/ 	.word	0x00000000
        /*051c*/ 	.word	0x00000000
        /*0520*/ 	.short	0x0101
        /*0522*/ 	.byte	0xff
	.zero		1


	//   ....[64]....
        /*0524*/ 	.word	0x00002a40
        /*0528*/ 	.word	0x000000ff
        /*052c*/ 	.word	0x00000000
        /*0530*/ 	.short	0x010a
        /*0532*/ 	.byte	0x04
	.zero		1


	//   ....[65]....
        /*0534*/ 	.word	0x00002ad0
        /*0538*/ 	.word	0x000000ff
        /*053c*/ 	.word	0x00000000
        /*0540*/ 	.short	0x010a
        /*0542*/ 	.byte	0x05
	.zero		1


	//   ....[66]....
        /*0544*/ 	.word	0x00002b60
        /*0548*/ 	.word	0x000000ff
        /*054c*/ 	.word	0x00000000
        /*0550*/ 	.short	0x010a
        /*0552*/ 	.byte	0x05
	.zero		1


	//   ....[67]....
        /*0554*/ 	.word	0x00002bf0
        /*0558*/ 	.word	0x000000ff
        /*055c*/ 	.word	0x00000000
        /*0560*/ 	.short	0x010a
        /*0562*/ 	.byte	0x05
	.zero		1


	//   ....[68]....
        /*0564*/ 	.word	0x00002c80
        /*0568*/ 	.word	0x000000ff
        /*056c*/ 	.word	0x00000000
        /*0570*/ 	.short	0x010a
        /*0572*/ 	.byte	0x05
	.zero		1


	//   ....[69]....
        /*0574*/ 	.word	0x00002d10
        /*0578*/ 	.word	0x000000ff
        /*057c*/ 	.word	0x00000000
        /*0580*/ 	.short	0x010a
        /*0582*/ 	.byte	0x05
	.zero		1


	//   ....[70]....
        /*0584*/ 	.word	0x00002da0
        /*0588*/ 	.word	0x000000ff
        /*058c*/ 	.word	0x00000000
        /*0590*/ 	.short	0x010a
        /*0592*/ 	.byte	0x05
	.zero		1


	//   ....[71]....
        /*0594*/ 	.word	0x00002e30
        /*0598*/ 	.word	0x000000ff
        /*059c*/ 	.word	0x00000000
        /*05a0*/ 	.short	0x010a
        /*05a2*/ 	.byte	0x05
	.zero		1


	//   ....[72]....
        /*05a4*/ 	.word	0x00002ec0
        /*05a8*/ 	.word	0x000000ff
        /*05ac*/ 	.word	0x00000000
        /*05b0*/ 	.short	0x010a
        /*05b2*/ 	.byte	0x05
	.zero		1


	//   ....[73]....
        /*05b4*/ 	.word	0x00002f50
        /*05b8*/ 	.word	0x000000ff
        /*05bc*/ 	.word	0x00000000
        /*05c0*/ 	.short	0x010a
        /*05c2*/ 	.byte	0x05
	.zero		1


	//   ....[74]....
        /*05c4*/ 	.word	0x00002fe0
        /*05c8*/ 	.word	0x000000ff
        /*05cc*/ 	.word	0x00000000
        /*05d0*/ 	.short	0x010a
        /*05d2*/ 	.byte	0x05
	.zero		1


	//   ....[75]....
        /*05d4*/ 	.word	0x00003070
        /*05d8*/ 	.word	0x000000ff
        /*05dc*/ 	.word	0x00000000
        /*05e0*/ 	.short	0x010a
        /*05e2*/ 	.byte	0x05
	.zero		1


	//   ....[76]....
        /*05e4*/ 	.word	0x00003110
        /*05e8*/ 	.word	0x00000000
        /*05ec*/ 	.word	0x00000000
        /*05f0*/ 	.short	0x010a
        /*05f2*/ 	.byte	0xff
	.zero		1


	//   ....[77]....
        /*05f4*/ 	.word	0x00003230
        /*05f8*/ 	.word	0x00000002
        /*05fc*/ 	.word	0x00000180
        /*0600*/ 	.short	0x010a
        /*0602*/ 	.byte	0xff
	.zero		1


	//   ....[78]....
        /*0604*/ 	.word	0x000032a0
        /*0608*/ 	.word	0x00000002
        /*060c*/ 	.word	0x00000000
        /*0610*/ 	.short	0x0101
        /*0612*/ 	.byte	0xff
	.zero		1


	//   ....[79]....
        /*0614*/ 	.word	0x000032c0
        /*0618*/ 	.word	0x000000ff
        /*061c*/ 	.word	0x00000130
        /*0620*/ 	.short	0x010a
        /*0622*/ 	.byte	0x04
	.zero		1


	//   ....[80]....
        /*0624*/ 	.word	0x000033e0
        /*0628*/ 	.word	0x00000002
        /*062c*/ 	.word	0x00000120
        /*0630*/ 	.short	0x010a
        /*0632*/ 	.byte	0xff
	.zero		1


	//   ....[81]....
        /*0634*/ 	.word	0x000034e0
        /*0638*/ 	.word	0x00000002
        /*063c*/ 	.word	0x00000000
        /*0640*/ 	.short	0x0101
        /*0642*/ 	.byte	0xff
	.zero		1


	//   ....[82]....
        /*0644*/ 	.word	0x00003570
        /*0648*/ 	.word	0x000000ff
        /*064c*/ 	.word	0x00000130
        /*0650*/ 	.short	0x0106
        /*0652*/ 	.byte	0x04
	.zero		1


	//   ....[83]....
        /*0654*/ 	.word	0x00003590
        /*0658*/ 	.word	0x000000ff
        /*065c*/ 	.word	0x00000130
        /*0660*/ 	.short	0x010a
        /*0662*/ 	.byte	0x04
	.zero		1


	//   ....[84]....
        /*0664*/ 	.word	0x00003620
        /*0668*/ 	.word	0x000000ff
        /*066c*/ 	.word	0x00000130
        /*0670*/ 	.short	0x0106
        /*0672*/ 	.byte	0x07
	.zero		1


	//   ....[85]....
        /*0674*/ 	.word	0x00003660
        /*0678*/ 	.word	0x00000000
        /*067c*/ 	.word	0x00000130
        /*0680*/ 	.short	0x010a
        /*0682*/ 	.byte	0xff
	.zero		1


	//   ....[86]....
        /*0684*/ 	.word	0x000038a0
        /*0688*/ 	.word	0x000000ff
        /*068c*/ 	.word	0x00000008
        /*0690*/ 	.short	0x010a
        /*0692*/ 	.byte	0x05
	.zero		1


	//   ....[87]....
        /*0694*/ 	.word	0x000038c0
        /*0698*/ 	.word	0x000000ff
        /*069c*/ 	.word	0x00000008
        /*06a0*/ 	.short	0x010a
        /*06a2*/ 	.byte	0x05
	.zero		1


	//   ....[88]....
        /*06a4*/ 	.word	0x00003a50
        /*06a8*/ 	.word	0x000000ff
        /*06ac*/ 	.word	0x00000008
        /*06b0*/ 	.short	0x010a
        /*06b2*/ 	.byte	0x05
	.zero		1


	//   ....[89]....
        /*06b4*/ 	.word	0x00003a70
        /*06b8*/ 	.word	0x000000ff
        /*06bc*/ 	.word	0x00000008
        /*06c0*/ 	.short	0x010a
        /*06c2*/ 	.byte	0x05
	.zero		1


	//   ....[90]....
        /*06c4*/ 	.word	0x00003b30
        /*06c8*/ 	.word	0x000000ff
        /*06cc*/ 	.word	0x00000000
        /*06d0*/ 	.short	0x0101
        /*06d2*/ 	.byte	0x04
	.zero		1


	//   ....[91]....
        /*06d4*/ 	.word	0x00003e60
        /*06d8*/ 	.word	0x00000000
        /*06dc*/ 	.word	0x00000120
        /*06e0*/ 	.short	0x010a
        /*06e2*/ 	.byte	0xff
	.zero		1


	//   ....[92]....
        /*06e4*/ 	.word	0x00003f20
        /*06e8*/ 	.word	0x00000000
        /*06ec*/ 	.word	0x00000000
        /*06f0*/ 	.short	0x0101
        /*06f2*/ 	.byte	0xff
	.zero		1


	//   ....[93]....
        /*06f4*/ 	.word	0x00003fe0
        /*06f8*/ 	.word	0x000000ff
        /*06fc*/ 	.word	0x00000000
        /*0700*/ 	.short	0x010a
        /*0702*/ 	.byte	0x04
	.zero		1


	//   ....[94]....
        /*0704*/ 	.word	0x00003ff0
        /*0708*/ 	.word	0x000000ff
        /*070c*/ 	.word	0x00000160
        /*0710*/ 	.short	0x010a
        /*0712*/ 	.byte	0x1f
	.zero		1


	//   ....[95]....
        /*0714*/ 	.word	0x000040a0
        /*0718*/ 	.word	0x000000ff
        /*071c*/ 	.word	0x00000000
        /*0720*/ 	.short	0x010a
        /*0722*/ 	.byte	0x05
	.zero		1


	//   ....[96]....
        /*0724*/ 	.word	0x000041d0
        /*0728*/ 	.word	0x000000ff
        /*072c*/ 	.word	0x00000000
        /*0730*/ 	.short	0x010a
        /*0732*/ 	.byte	0x04
	.zero		1


	//   ....[97]....
        /*0734*/ 	.word	0x000044d0
        /*0738*/ 	.word	0x000000ff
        /*073c*/ 	.word	0x00000000
        /*0740*/ 	.short	0x010a
        /*0742*/ 	.byte	0x04
	.zero		1


	//   ....[98]....
        /*0744*/ 	.word	0x00004560
        /*0748*/ 	.word	0x000000ff
        /*074c*/ 	.word	0x00000000
        /*0750*/ 	.short	0x010a
        /*0752*/ 	.byte	0x05
	.zero		1


	//   ....[99]....
        /*0754*/ 	.word	0x000045f0
        /*0758*/ 	.word	0x000000ff
        /*075c*/ 	.word	0x00000000
        /*0760*/ 	.short	0x010a
        /*0762*/ 	.byte	0x05
	.zero		1


	//   ....[100]....
        /*0764*/ 	.word	0x00004690
        /*0768*/ 	.word	0x00000000
        /*076c*/ 	.word	0x00000000
        /*0770*/ 	.short	0x010a
        /*0772*/ 	.byte	0xff
	.zero		1


	//   ....[101]....
        /*0774*/ 	.word	0x000046d0
        /*0778*/ 	.word	0x00000000
        /*077c*/ 	.word	0x00000000
        /*0780*/ 	.short	0x010a
        /*0782*/ 	.byte	0xff
	.zero		1


	//   ....[102]....
        /*0784*/ 	.word	0x00004740
        /*0788*/ 	.word	0x000000ff
        /*078c*/ 	.word	0x00000000
        /*0790*/ 	.short	0x0101
        /*0792*/ 	.byte	0x04
	.zero		1


	//   ....[103]....
        /*0794*/ 	.word	0x00004780
        /*0798*/ 	.word	0x000000ff
        /*079c*/ 	.word	0x000001a0
        /*07a0*/ 	.short	0x010a
        /*07a2*/ 	.byte	0x1a
	.zero		1


	//   ....[104]....
        /*07a4*/ 	.word	0x000047d0
        /*07a8*/ 	.word	0x000000ff
        /*07ac*/ 	.word	0x00000000
        /*07b0*/ 	.short	0x0101
        /*07b2*/ 	.byte	0x04
	.zero		1


	//   ....[105]....
        /*07b4*/ 	.word	0x00004cb0
        /*07b8*/ 	.word	0x00000008
        /*07bc*/ 	.word	0x00000120
        /*07c0*/ 	.short	0x010a
        /*07c2*/ 	.byte	0xff
	.zero		1


	//   ....[106]....
        /*07c4*/ 	.word	0x00004e20
        /*07c8*/ 	.word	0x00000000
        /*07cc*/ 	.word	0x00000000
        /*07d0*/ 	.short	0x0101
        /*07d2*/ 	.byte	0xff
	.zero		1


	//   ....[107]....
        /*07d4*/ 	.word	0x00005300
        /*07d8*/ 	.word	0x000000ff
        /*07dc*/ 	.word	0x00000118
        /*07e0*/ 	.short	0x010a
        /*07e2*/ 	.byte	0x15
	.zero		1


	//   ....[108]....
        /*07e4*/ 	.word	0x00005490
        /*07e8*/ 	.word	0x000000ff
        /*07ec*/ 	.word	0x000000f0
        /*07f0*/ 	.short	0x010a
        /*07f2*/ 	.byte	0x15
	.zero		1


	//   ....[109]....
        /*07f4*/ 	.word	0x00005660
        /*07f8*/ 	.word	0x000000ff
        /*07fc*/ 	.word	0x000000d0
        /*0800*/ 	.short	0x010b
        /*0802*/ 	.byte	0x15
	.zero		1


	//   ....[110]....
        /*0804*/ 	.word	0x00005680
        /*0808*/ 	.word	0x000000ff
        /*080c*/ 	.word	0x00000000
        /*0810*/ 	.short	0x0101
        /*0812*/ 	.byte	0x04
	.zero		1


	//   ....[111]....
        /*0814*/ 	.word	0x00005690
        /*0818*/ 	.word	0x000000ff
        /*081c*/ 	.word	0x000000f8
        /*0820*/ 	.short	0x010a
        /*0822*/ 	.byte	0x15
	.zero		1


	//   ....[112]....
        /*0824*/ 	.word	0x00005840
        /*0828*/ 	.word	0x000000ff
        /*082c*/ 	.word	0x000000d8
        /*0830*/ 	.short	0x010b
        /*0832*/ 	.byte	0x15
	.zero		1


	//   ....[113]....
        /*0834*/ 	.word	0x00005860
        /*0838*/ 	.word	0x000000ff
        /*083c*/ 	.word	0x00000000
        /*0840*/ 	.short	0x0101
        /*0842*/ 	.byte	0x04
	.zero		1


	//   ....[114]....
        /*0844*/ 	.word	0x00005870
        /*0848*/ 	.word	0x000000ff
        /*084c*/ 	.word	0x00000100
        /*0850*/ 	.short	0x010a
        /*0852*/ 	.byte	0x15
	.zero		1


	//   ....[115]....
        /*0854*/ 	.word	0x00005a40
        /*0858*/ 	.word	0x000000ff
        /*085c*/ 	.word	0x000000e0
        /*0860*/ 	.short	0x010b
        /*0862*/ 	.byte	0x15
	.zero		1


	//   ....[116]....
        /*0864*/ 	.word	0x00005a60
        /*0868*/ 	.word	0x000000ff
        /*086c*/ 	.word	0x00000000
        /*0870*/ 	.short	0x0101
        /*0872*/ 	.byte	0x04
	.zero		1


	//   ....[117]....
        /*0874*/ 	.word	0x00005a70
        /*0878*/ 	.word	0x000000ff
        /*087c*/ 	.word	0x00000108
        /*0880*/ 	.short	0x010a
        /*0882*/ 	.byte	0x15
	.zero		1


	//   ....[118]....
        /*0884*/ 	.word	0x00005cc0
        /*0888*/ 	.word	0x000000ff
        /*088c*/ 	.word	0x000000e8
        /*0890*/ 	.short	0x010b
        /*0892*/ 	.byte	0x15
	.zero		1


	//   ....[119]....
        /*0894*/ 	.word	0x00005cd0
        /*0898*/ 	.word	0x000000ff
        /*089c*/ 	.word	0x00000000
        /*08a0*/ 	.short	0x0101
        /*08a2*/ 	.byte	0x34
	.zero		1


	//   ....[120]....
        /*08a4*/ 	.word	0x00005d00
        /*08a8*/ 	.word	0x000000ff
        /*08ac*/ 	.word	0x000000f0
        /*08b0*/ 	.short	0x010a
        /*08b2*/ 	.byte	0x15
	.zero		1


	//   ....[121]....
        /*08b4*/ 	.word	0x00005d20
        /*08b8*/ 	.word	0x000000ff
        /*08bc*/ 	.word	0x000000f8
        /*08c0*/ 	.short	0x010a
        /*08c2*/ 	.byte	0x15
	.zero		1


	//   ....[122]....
        /*08c4*/ 	.word	0x00005d40
        /*08c8*/ 	.word	0x000000ff
        /*08cc*/ 	.word	0x00000100
        /*08d0*/ 	.short	0x010a
        /*08d2*/ 	.byte	0x15
	.zero		1


	//   ....[123]....
        /*08d4*/ 	.word	0x00005d80
        /*08d8*/ 	.word	0x00000000
        /*08dc*/ 	.word	0x00000108
        /*08e0*/ 	.short	0x010a
        /*08e2*/ 	.byte	0xff
	.zero		1


	//   ....[124]....
        /*08e4*/ 	.word	0x000060c0
        /*08e8*/ 	.word	0x00000003
        /*08ec*/ 	.word	0x00000120
        /*08f0*/ 	.short	0x010a
        /*08f2*/ 	.byte	0xff
	.zero		1


	//   ....[125]....
        /*08f4*/ 	.word	0x00006240
        /*08f8*/ 	.word	0x00000000
        /*08fc*/ 	.word	0x00000000
        /*0900*/ 	.short	0x0101
        /*0902*/ 	.byte	0xff
	.zero		1


	//   ....[126]....
        /*0904*/ 	.word	0x00006d80
        /*0908*/ 	.word	0x000000ff
        /*090c*/ 	.word	0x000000d0
        /*0910*/ 	.short	0x010a
        /*0912*/ 	.byte	0x2b
	.zero		1


	//   ....[127]....
        /*0914*/ 	.word	0x00006dc0
        /*0918*/ 	.word	0x00000035
        /*091c*/ 	.word	0x00000140
        /*0920*/ 	.short	0x010a
        /*0922*/ 	.byte	0xff
	.zero		1


	//   ....[128]....
        /*0924*/ 	.word	0x00006ed0
        /*0928*/ 	.word	0x000000ff
        /*092c*/ 	.word	0x000000d0
        /*0930*/ 	.short	0x010a
        /*0932*/ 	.byte	0x2b
	.zero		1


	//   ....[129]....
        /*0934*/ 	.word	0x00006fa0
        /*0938*/ 	.word	0x00000035
        /*093c*/ 	.word	0x00000140
        /*0940*/ 	.short	0x010a
        /*0942*/ 	.byte	0xff
	.zero		1


	//   ....[130]....
        /*0944*/ 	.word	0x00007760
        /*0948*/ 	.word	0x00000000
        /*094c*/ 	.word	0x00000000
        /*0950*/ 	.short	0x0101
        /*0952*/ 	.byte	0xff
	.zero		1


	//   ....[131]....
        /*0954*/ 	.word	0x00007770
        /*0958*/ 	.word	0x00000002
        /*095c*/ 	.word	0x000000d0
        /*0960*/ 	.short	0x010a
        /*0962*/ 	.byte	0xff
	.zero		1


	//   ....[132]....
        /*0964*/ 	.word	0x00007830
        /*0968*/ 	.word	0x00000002
        /*096c*/ 	.word	0x000000d0
        /*0970*/ 	.short	0x010a
        /*0972*/ 	.byte	0xff
	.zero		1


	//   ....[133]....
        /*0974*/ 	.word	0x00008030
        /*0978*/ 	.word	0x00000000
        /*097c*/ 	.word	0x00000000
        /*0980*/ 	.short	0x0101
        /*0982*/ 	.byte	0xff
	.zero		1


	//   ....[134]....
        /*0984*/ 	.word	0x00008050
        /*0988*/ 	.word	0x00000002
        /*098c*/ 	.word	0x000000d0
        /*0990*/ 	.short	0x010a
        /*0992*/ 	.byte	0xff
	.zero		1


	//   ....[135]....
        /*0994*/ 	.word	0x00008100
        /*0998*/ 	.word	0x00000002
        /*099c*/ 	.word	0x000000d0
        /*09a0*/ 	.short	0x010a
        /*09a2*/ 	.byte	0xff
	.zero		1


	//   ....[136]....
        /*09a4*/ 	.word	0x00008900
        /*09a8*/ 	.word	0x00000000
        /*09ac*/ 	.word	0x00000000
        /*09b0*/ 	.short	0x0101
        /*09b2*/ 	.byte	0xff
	.zero		1


	//   ....[137]....
        /*09b4*/ 	.word	0x00008920
        /*09b8*/ 	.word	0x00000003
        /*09bc*/ 	.word	0x000000d0
        /*09c0*/ 	.short	0x010a
        /*09c2*/ 	.byte	0xff
	.zero		1


	//   ....[138]....
        /*09c4*/ 	.word	0x000089d0
        /*09c8*/ 	.word	0x00000003
        /*09cc*/ 	.word	0x000000d0
        /*09d0*/ 	.short	0x010a
        /*09d2*/ 	.byte	0xff
	.zero		1


	//   ....[139]....
        /*09d4*/ 	.word	0x00008c80
        /*09d8*/ 	.word	0x00000035
        /*09dc*/ 	.word	0x00000000
        /*09e0*/ 	.short	0x0101
        /*09e2*/ 	.byte	0xff
	.zero		1


	//   ....[140]....
        /*09e4*/ 	.word	0x00009220
        /*09e8*/ 	.word	0x00000000
        /*09ec*/ 	.word	0x00000000
        /*09f0*/ 	.short	0x0101
        /*09f2*/ 	.byte	0xff
	.zero		1


	//   ....[141]....
        /*09f4*/ 	.word	0x000094b0
        /*09f8*/ 	.word	0x000000ff
        /*09fc*/ 	.word	0x00000000
        /*0a00*/ 	.short	0x0101
        /*0a02*/ 	.byte	0x04
	.zero		1


	//   ....[142]....
        /*0a04*/ 	.word	0x000094d0
        /*0a08*/ 	.word	0x00000000
        /*0a0c*/ 	.word	0x00000190
        /*0a10*/ 	.short	0x010a
        /*0a12*/ 	.byte	0xff
	.zero		1


	//   ....[143]....
        /*0a14*/ 	.word	0x00009530
        /*0a18*/ 	.word	0x00000000
        /*0a1c*/ 	.word	0x00000068
        /*0a20*/ 	.short	0x010a
        /*0a22*/ 	.byte	0xff
	.zero		1


	//   ....[144]....
        /*0a24*/ 	.word	0x00009590
        /*0a28*/ 	.word	0x00000000
        /*0a2c*/ 	.word	0x00000068
        /*0a30*/ 	.short	0x010a
        /*0a32*/ 	.byte	0xff
	.zero		1


	//   ....[145]....
        /*0a34*/ 	.word	0x000095e0
        /*0a38*/ 	.word	0x00000003
        /*0a3c*/ 	.word	0x00000120
        /*0a40*/ 	.short	0x010a
        /*0a42*/ 	.byte	0xff
	.zero		1


	//   ....[146]....
        /*0a44*/ 	.word	0x00009640
        /*0a48*/ 	.word	0x00000000
        /*0a4c*/ 	.word	0x00000000
        /*0a50*/ 	.short	0x010a
        /*0a52*/ 	.byte	0xff
	.zero		1


	//   ....[147]....
        /*0a54*/ 	.word	0x000096a0
        /*0a58*/ 	.word	0x00000000
        /*0a5c*/ 	.word	0x00000000
        /*0a60*/ 	.short	0x010a
        /*0a62*/ 	.byte	0xff
	.zero		1


	//   ....[148]....
        /*0a64*/ 	.word	0x00009700
        /*0a68*/ 	.word	0x00000000
        /*0a6c*/ 	.word	0x00000000
        /*0a70*/ 	.short	0x010a
        /*0a72*/ 	.byte	0xff
	.zero		1


	//   ....[149]....
        /*0a74*/ 	.word	0x00009760
        /*0a78*/ 	.word	0x00000000
        /*0a7c*/ 	.word	0x00000000
        /*0a80*/ 	.short	0x010a
        /*0a82*/ 	.byte	0xff
	.zero		1


	//   ....[150]....
        /*0a84*/ 	.word	0x000097c0
        /*0a88*/ 	.word	0x00000000
        /*0a8c*/ 	.word	0x00000000
        /*0a90*/ 	.short	0x010a
        /*0a92*/ 	.byte	0xff
	.zero		1


	//   ....[151]....
        /*0a94*/ 	.word	0x00009820
        /*0a98*/ 	.word	0x00000000
        /*0a9c*/ 	.word	0x00000000
        /*0aa0*/ 	.short	0x010a
        /*0aa2*/ 	.byte	0xff
	.zero		1


	//   ....[152]....
        /*0aa4*/ 	.word	0x00009880
        /*0aa8*/ 	.word	0x00000000
        /*0aac*/ 	.word	0x00000000
        /*0ab0*/ 	.short	0x010a
        /*0ab2*/ 	.byte	0xff
	.zero		1


	//   ....[153]....
        /*0ab4*/ 	.word	0x000098e0
        /*0ab8*/ 	.word	0x00000000
        /*0abc*/ 	.word	0x00000000
        /*0ac0*/ 	.short	0x010a
        /*0ac2*/ 	.byte	0xff
	.zero		1


	//   ....[154]....
        /*0ac4*/ 	.word	0x00009940
        /*0ac8*/ 	.word	0x00000000
        /*0acc*/ 	.word	0x00000000
        /*0ad0*/ 	.short	0x010a
        /*0ad2*/ 	.byte	0xff
	.zero		1


	//   ....[155]....
        /*0ad4*/ 	.word	0x000099a0
        /*0ad8*/ 	.word	0x00000000
        /*0adc*/ 	.word	0x00000000
        /*0ae0*/ 	.short	0x010a
        /*0ae2*/ 	.byte	0xff
	.zero		1


	//   ....[156]....
        /*0ae4*/ 	.word	0x00009a00
        /*0ae8*/ 	.word	0x00000000
        /*0aec*/ 	.word	0x00000000
        /*0af0*/ 	.short	0x010a
        /*0af2*/ 	.byte	0xff
	.zero		1


	//   ....[157]....
        /*0af4*/ 	.word	0x00009a60
        /*0af8*/ 	.word	0x00000000
        /*0afc*/ 	.word	0x00000000
        /*0b00*/ 	.short	0x010a
        /*0b02*/ 	.byte	0xff
	.zero		1


	//   ....[158]....
        /*0b04*/ 	.word	0x00009ab0
        /*0b08*/ 	.word	0x00000002
        /*0b0c*/ 	.word	0x00000180
        /*0b10*/ 	.short	0x010a
        /*0b12*/ 	.byte	0xff
	.zero		1


	//   ....[159]....
        /*0b14*/ 	.word	0x00009b10
        /*0b18*/ 	.word	0x00000002
        /*0b1c*/ 	.word	0x00000130
        /*0b20*/ 	.short	0x010a
        /*0b22*/ 	.byte	0xff
	.zero		1


	//   ....[160]....
        /*0b24*/ 	.word	0x00009b60
        /*0b28*/ 	.word	0x00000002
        /*0b2c*/ 	.word	0x00000120
        /*0b30*/ 	.short	0x010a
        /*0b32*/ 	.byte	0xff
	.zero		1


	//   ....[161]....
        /*0b34*/ 	.word	0x00009bc0
        /*0b38*/ 	.word	0x00000000
        /*0b3c*/ 	.word	0x00000130
        /*0b40*/ 	.short	0x010a
        /*0b42*/ 	.byte	0xff
	.zero		1


	//   ....[162]....
        /*0b44*/ 	.word	0x00009c20
        /*0b48*/ 	.word	0x00000005
        /*0b4c*/ 	.word	0x00000008
        /*0b50*/ 	.short	0x010a
        /*0b52*/ 	.byte	0xff
	.zero		1


	//   ....[163]....
        /*0b54*/ 	.word	0x00009d00
        /*0b58*/ 	.word	0x00000000
        /*0b5c*/ 	.word	0x00000008
        /*0b60*/ 	.short	0x010a
        /*0b62*/ 	.byte	0xff
	.zero		1


	//   ....[164]....
        /*0b64*/ 	.word	0x00009d50
        /*0b68*/ 	.word	0x00000000
        /*0b6c*/ 	.word	0x00000120
        /*0b70*/ 	.short	0x010a
        /*0b72*/ 	.byte	0xff
	.zero		1


	//   ....[165]....
        /*0b74*/ 	.word	0x00009db0
        /*0b78*/ 	.word	0x00000000
        /*0b7c*/ 	.word	0x00000160
        /*0b80*/ 	.short	0x010a
        /*0b82*/ 	.byte	0xff
	.zero		1


	//   ....[166]....
        /*0b84*/ 	.word	0x00009e10
        /*0b88*/ 	.word	0x00000000
        /*0b8c*/ 	.word	0x00000000
        /*0b90*/ 	.short	0x010a
        /*0b92*/ 	.byte	0xff
	.zero		1


	//   ....[167]....
        /*0b94*/ 	.word	0x00009e70
        /*0b98*/ 	.word	0x00000000
        /*0b9c*/ 	.word	0x00000000
        /*0ba0*/ 	.short	0x010a
        /*0ba2*/ 	.byte	0xff
	.zero		1


	//   ....[168]....
        /*0ba4*/ 	.word	0x00009ed0
        /*0ba8*/ 	.word	0x00000000
        /*0bac*/ 	.word	0x00000000
        /*0bb0*/ 	.short	0x010a
        /*0bb2*/ 	.byte	0xff
	.zero		1


	//   ....[169]....
        /*0bb4*/ 	.word	0x00009f30
        /*0bb8*/ 	.word	0x00000000
        /*0bbc*/ 	.word	0x00000000
        /*0bc0*/ 	.short	0x010a
        /*0bc2*/ 	.byte	0xff
	.zero		1


	//   ....[170]....
        /*0bc4*/ 	.word	0x00009f90
        /*0bc8*/ 	.word	0x00000000
        /*0bcc*/ 	.word	0x000001a0
        /*0bd0*/ 	.short	0x010a
        /*0bd2*/ 	.byte	0xff
	.zero		1


	//   ....[171]....
        /*0bd4*/ 	.word	0x00009fe0
        /*0bd8*/ 	.word	0x00000008
        /*0bdc*/ 	.word	0x00000120
        /*0be0*/ 	.short	0x010a
        /*0be2*/ 	.byte	0xff
	.zero		1


	//   ....[172]....
        /*0be4*/ 	.word	0x0000a040
        /*0be8*/ 	.word	0x00000000
        /*0bec*/ 	.word	0x00000118
        /*0bf0*/ 	.short	0x010a
        /*0bf2*/ 	.byte	0xff
	.zero		1


	//   ....[173]....
        /*0bf4*/ 	.word	0x0000a0a0
        /*0bf8*/ 	.word	0x00000000
        /*0bfc*/ 	.word	0x000000f0
        /*0c00*/ 	.short	0x010a
        /*0c02*/ 	.byte	0xff
	.zero		1


	//   ....[174]....
        /*0c04*/ 	.word	0x0000a100
        /*0c08*/ 	.word	0x00000000
        /*0c0c*/ 	.word	0x000000f8
        /*0c10*/ 	.short	0x010a
        /*0c12*/ 	.byte	0xff
	.zero		1


	//   ....[175]....
        /*0c14*/ 	.word	0x0000a160
        /*0c18*/ 	.word	0x00000000
        /*0c1c*/ 	.word	0x00000100
        /*0c20*/ 	.short	0x010a
        /*0c22*/ 	.byte	0xff
	.zero		1


	//   ....[176]....
        /*0c24*/ 	.word	0x0000a1c0
        /*0c28*/ 	.word	0x00000000
        /*0c2c*/ 	.word	0x00000108
        /*0c30*/ 	.short	0x010a
        /*0c32*/ 	.byte	0xff
	.zero		1


	//   ....[177]....
        /*0c34*/ 	.word	0x0000a220
        /*0c38*/ 	.word	0x00000000
        /*0c3c*/ 	.word	0x000000f0
        /*0c40*/ 	.short	0x010a
        /*0c42*/ 	.byte	0xff
	.zero		1


	//   ....[178]....
        /*0c44*/ 	.word	0x0000a280
        /*0c48*/ 	.word	0x00000000
        /*0c4c*/ 	.word	0x000000f8
        /*0c50*/ 	.short	0x010a
        /*0c52*/ 	.byte	0xff
	.zero		1


	//   ....[179]....
        /*0c54*/ 	.word	0x0000a2e0
        /*0c58*/ 	.word	0x00000000
        /*0c5c*/ 	.word	0x00000100
        /*0c60*/ 	.short	0x010a
        /*0c62*/ 	.byte	0xff
	.zero		1


	//   ....[180]....
        /*0c64*/ 	.word	0x0000a330
        /*0c68*/ 	.word	0x00000003
        /*0c6c*/ 	.word	0x00000120
        /*0c70*/ 	.short	0x010a
        /*0c72*/ 	.byte	0xff
	.zero		1


	//   ....[181]....
        /*0c74*/ 	.word	0x0000a390
        /*0c78*/ 	.word	0x00000002
        /*0c7c*/ 	.word	0x000000d0
        /*0c80*/ 	.short	0x010a
        /*0c82*/ 	.byte	0xff
	.zero		1


	//   ....[182]....
        /*0c84*/ 	.word	0x0000a3e0
        /*0c88*/ 	.word	0x00000035
        /*0c8c*/ 	.word	0x00000140
        /*0c90*/ 	.short	0x010a
        /*0c92*/ 	.byte	0xff
	.zero		1


	//   ....[183]....
        /*0c94*/ 	.word	0x0000a430
        /*0c98*/ 	.word	0x00000002
        /*0c9c*/ 	.word	0x000000d0
        /*0ca0*/ 	.short	0x010a
        /*0ca2*/ 	.byte	0xff
	.zero		1


	//   ....[184]....
        /*0ca4*/ 	.word	0x0000a480
        /*0ca8*/ 	.word	0x00000002
        /*0cac*/ 	.word	0x000000d0
        /*0cb0*/ 	.short	0x010a
        /*0cb2*/ 	.byte	0xff
	.zero		1


	//   ....[185]....
        /*0cb4*/ 	.word	0x0000a4d0
        /*0cb8*/ 	.word	0x00000003
        /*0cbc*/ 	.word	0x000000d0
        /*0cc0*/ 	.short	0x010a
        /*0cc2*/ 	.byte	0xff
	.zero		1


	//----- nvinfo : EIATTR_NUM_MBARRIERS
	.align		4
.L_47:
        /*0cc4*/ 	.byte	0x03, 0x38
        /*0cc6*/ 	.short	0x0035


	//----- nvinfo : EIATTR_EXIT_INSTR_OFFSETS
	.align		4
        /*0cc8*/ 	.byte	0x04, 0x1c
        /*0cca*/ 	.short	(.L_49 - .L_48)


	//   ....[0]....
.L_48:
        /*0ccc*/ 	.word	0x00003140


	//   ....[1]....
        /*0cd0*/ 	.word	0x00003630


	//   ....[2]....
        /*0cd4*/ 	.word	0x00003690


	//   ....[3]....
        /*0cd8*/ 	.word	0x00004a00


	//   ....[4]....
        /*0cdc*/ 	.word	0x00005db0


	//   ....[5]....
        /*0ce0*/ 	.word	0x00005df0


	//   ....[6]....
        /*0ce4*/ 	.word	0x000093a0


	//   ....[7]....
        /*0ce8*/ 	.word	0x00009420


	//   ....[8]....
        /*0cec*/ 	.word	0x00009450


	//   ....[9]....
        /*0cf0*/ 	.word	0x000094c0


	//----- nvinfo : EIATTR_MAX_THREADS
	.align		4
.L_49:
        /*0cf4*/ 	.byte	0x04, 0x05
        /*0cf6*/ 	.short	(.L_51 - .L_50)
.L_50:
        /*0cf8*/ 	.word	0x00000100
        /*0cfc*/ 	.word	0x00000001
        /*0d00*/ 	.word	0x00000001


	//----- nvinfo : EIATTR_CRS_STACK_SIZE
	.align		4
.L_51:
        /*0d04*/ 	.byte	0x04, 0x1e
        /*0d06*/ 	.short	(.L_53 - .L_52)
.L_52:
        /*0d08*/ 	.word	0x00000000


	//----- nvinfo : EIATTR_CBANK_PARAM_SIZE
	.align		4
.L_53:
        /*0d0c*/ 	.byte	0x03, 0x19
        /*0d0e*/ 	.short	0x0800


	//----- nvinfo : EIATTR_PARAM_CBANK
	.align		4
        /*0d10*/ 	.byte	0x04, 0x0a
        /*0d12*/ 	.short	(.L_55 - .L_54)
	.align		4
.L_54:
        /*0d14*/ 	.word	index@(.nv.constant0._ZN7cutlass13device_kernelINS_4gemm6kernel13GemmUniversalIN4cute5tupleIJiiiiEEENS1_10collective13CollectiveMmaINS1_35MainloopSm100TmaUmmaWarpSpecializedILi13ELi2ELi4ENS5_IJNS4_1CILi4EEENSA_ILi1EEESC_EEEEENS5_IJNSA_ILi128EEESF_NSA_ILi64EEEEEENS_6half_tENS5_IJSC_llEEESI_NS5_IJlSC_lEEENS4_8TiledMMAINS4_8MMA_AtomIJNS4_26SM100_MMA_F16BF16_2x1SM_SSISI_SI_fLi128ELi128ELNS4_4UMMA5MajorE1ELSP_0ELNSO_7ScaleInE0ELSQ_0EEEEEENS4_6LayoutINS5_IJSC_SC_SC_EEENS5_IJNSA_ILi0EEESV_SV_EEEEENS5_IJNS4_10UnderscoreESY_SY_EEEEENS4_18SM100_TMA_2SM_LOADENS4_14ComposedLayoutINS4_7SwizzleILi3ELi4ELi3EEENS4_18smem_ptr_flag_bitsILi16EEENST_INS5_IJSG_NSA_ILi8EEEEEENS5_IJSC_SG_EEEEEEEvNS4_8identityENS4_28SM100_TMA_2SM_LOAD_MULTICASTENS12_IS14_S16_NST_INS5_IJS17_SG_EEENS5_IJSG_SC_EEEEEEEvS1C_EENS_8epilogue10collective18CollectiveEpilogueINS1J_23Sm100TmaWarpSpecializedILi4ELi2ELi16ELb1ELb0EEEJNS5_IJSG_SF_SG_EEENS5_IJNST_ISG_SC_EENST_INS5_IJNSA_ILi16EEENSA_ILi2EEEEEES19_EEEEESI_SK_SI_SK_NS1J_6fusion15FusionCallbacksIS1N_NS1V_17LinearCombinationISI_fSI_fLNS_15FloatRoundStyleE2EEES1O_S1U_JEEENS4_5SM1004TMEM4LOAD26SM100_TMEM_LOAD_32dp32b16xENS4_13SM90_TMA_LOADENS12_INS13_ILi1ELi4ELi3EEES16_NST_INS5_IJS17_S1Q_EEENS5_IJS1Q_SC_EEEEEEENS4_39AutoVectorizingCopyWithAssumedAlignmentILi128EEENS4_14SM90_TMA_STOREES2A_S2C_S2C_EEEvvEEEEvNT_6ParamsE)
        /*0d18*/ 	.short	0x0380
        /*0d1a*/ 	.short	0x0800


	//----- nvinfo : EIATTR_SW_WAR
	.align		4
.L_55:
        /*0d1c*/ 	.byte	0x04, 0x36
        /*0d1e*/ 	.short	(.L_57 - .L_56)
.L_56:
        /*0d20*/ 	.word	0x00000008
.L_57:


//--------------------- .nv.callgraph             --------------------------
	.section	.nv.callgraph,"",@"SHT_CUDA_CALLGRAPH"
	.align	4
	.sectionentsize	8
	.align		4
        /*0000*/ 	.word	0x00000000
	.align		4
        /*0004*/ 	.word	0xffffffff
	.align		4
        /*0008*/ 	.word	index@(_ZN7cutlass13device_kernelINS_4gemm6kernel13GemmUniversalIN4cute5tupleIJiiiiEEENS1_10collective13CollectiveMmaINS1_35MainloopSm100TmaUmmaWarpSpecializedILi13ELi2ELi4ENS5_IJNS4_1CILi4EEENSA_ILi1EEESC_EEEEENS5_IJNSA_ILi128EEESF_NSA_ILi64EEEEEENS_6half_tENS5_IJSC_llEEESI_NS5_IJlSC_lEEENS4_8TiledMMAINS4_8MMA_AtomIJNS4_26SM100_MMA_F16BF16_2x1SM_SSISI_SI_fLi128ELi128ELNS4_4UMMA5MajorE1ELSP_0ELNSO_7ScaleInE0ELSQ_0EEEEEENS4_6LayoutINS5_IJSC_SC_SC_EEENS5_IJNSA_ILi0EEESV_SV_EEEEENS5_IJNS4_10UnderscoreESY_SY_EEEEENS4_18SM100_TMA_2SM_LOADENS4_14ComposedLayoutINS4_7SwizzleILi3ELi4ELi3EEENS4_18smem_ptr_flag_bitsILi16EEENST_INS5_IJSG_NSA_ILi8EEEEEENS5_IJSC_SG_EEEEEEEvNS4_8identityENS4_28SM100_TMA_2SM_LOAD_MULTICASTENS12_IS14_S16_NST_INS5_IJS17_SG_EEENS5_IJSG_SC_EEEEEEEvS1C_EENS_8epilogue10collective18CollectiveEpilogueINS1J_23Sm100TmaWarpSpecializedILi4ELi2ELi16ELb1ELb0EEEJNS5_IJSG_SF_SG_EEENS5_IJNST_ISG_SC_EENST_INS5_IJNSA_ILi16EEENSA_ILi2EEEEEES19_EEEEESI_SK_SI_SK_NS1J_6fusion15FusionCallbacksIS1N_NS1V_17LinearCombinationISI_fSI_fLNS_15FloatRoundStyleE2EEES1O_S1U_JEEENS4_5SM1004TMEM4LOAD26SM100_TMEM_LOAD_32dp32b16xENS4_13SM90_TMA_LOADENS12_INS13_ILi1ELi4ELi3EEES16_NST_INS5_IJS17_S1Q_EEENS5_IJS1Q_SC_EEEEEEENS4_39AutoVectorizingCopyWithAssumedAlignmentILi128EEENS4_14SM90_TMA_STOREES2A_S2C_S2C_EEEvvEEEEvNT_6ParamsE)
	.align		4
        /*000c*/ 	.word	index@(__assertfail)
	.align		4
        /*0010*/ 	.word	0x00000000
	.align		4
        /*0014*/ 	.word	0xfffffffe
	.align		4
        /*0018*/ 	.word	0x00000000
	.align		4
        /*001c*/ 	.word	0xfffffffd
	.align		4
        /*0020*/ 	.word	0x00000000
	.align		4
        /*0024*/ 	.word	0xfffffffc


//--------------------- .nv.constant4             --------------------------
	.section	.nv.constant4,"a",@progbits
	.align	8
	.align		8
.nv.constant4:
        /*0000*/ 	.dword	__assertfail
	.align		8
        /*0008*/ 	.dword	__unnamed_1
	.align		8
        /*0010*/ 	.dword	__unnamed_2
	.align		8
        /*0018*/ 	.dword	_ZN40_INTERNAL_2860fc2a_4_k_cu_20326448_371604cuda3std3__45__cpo5beginE
	.align		8
        /*0020*/ 	.dword	_ZN40_INTERNAL_2860fc2a_4_k_cu_20326448_371604cuda3std3__45__cpo3endE
	.align		8
        /*0028*/ 	.dword	_ZN40_INTERNAL_2860fc2a_4_k_cu_20326448_371604cuda3std3__45__cpo6cbeginE
	.align		8
        /*0030*/ 	.dword	_ZN40_INTERNAL_2860fc2a_4_k_cu_20326448_371604cuda3std3__45__cpo4cendE
	.align		8
        /*0038*/ 	.dword	_ZN40_INTERNAL_2860fc2a_4_k_cu_20326448_371604cuda3std3__442_GLOBAL__N__2860fc2a_4_k_cu_20326448_371606ignoreE
	.align		8
        /*0040*/ 	.dword	_ZN40_INTERNAL_2860fc2a_4_k_cu_20326448_371604cuda3std3__419piecewise_constructE
	.align		8
        /*0048*/ 	.dword	_ZN40_INTERNAL_2860fc2a_4_k_cu_20326448_371604cuda3std3__48in_placeE
	.align		8
        /*0050*/ 	.dword	_ZN40_INTERNAL_2860fc2a_4_k_cu_20326448_371604cuda3std6ranges3__45__cpo4swapE
	.align		8
        /*0058*/ 	.dword	_ZN40_INTERNAL_2860fc2a_4_k_cu_20326448_371604cuda3std6ranges3__45__cpo9iter_moveE
	.align		8
        /*0060*/ 	.dword	_ZN40_INTERNAL_2860fc2a_4_k_cu_20326448_371604cute7productE
	.align		8
        /*0068*/ 	.dword	_ZN40_INTERNAL_2860fc2a_4_k_cu_20326448_371604cute1_E
	.align		8
        /*0070*/ 	.dword	$str$25
	.align		8
        /*0078*/ 	.dword	$str$26
	.align		8
        /*0080*/ 	.dword	$str$27
	.align		8
        /*0088*/ 	.dword	$str$28


//--------------------- .text._ZN7cutlass13device_kernelINS_4gemm6kernel13GemmUniversalIN4cute5tupleIJiiiiEEENS1_10collective13CollectiveMmaINS1_35MainloopSm100TmaUmmaWarpSpecializedILi13ELi2ELi4ENS5_IJNS4_1CILi4EEENSA_ILi1EEESC_EEEEENS5_IJNSA_ILi128EEESF_NSA_ILi64EEEEEENS_6half_tENS5_IJSC_llEEESI_NS5_IJlSC_lEEENS4_8TiledMMAINS4_8MMA_AtomIJNS4_26SM100_MMA_F16BF16_2x1SM_SSISI_SI_fLi128ELi128ELNS4_4UMMA5MajorE1ELSP_0ELNSO_7ScaleInE0ELSQ_0EEEEEENS4_6LayoutINS5_IJSC_SC_SC_EEENS5_IJNSA_ILi0EEESV_SV_EEEEENS5_IJNS4_10UnderscoreESY_SY_EEEEENS4_18SM100_TMA_2SM_LOADENS4_14ComposedLayoutINS4_7SwizzleILi3ELi4ELi3EEENS4_18smem_ptr_flag_bitsILi16EEENST_INS5_IJSG_NSA_ILi8EEEEEENS5_IJSC_SG_EEEEEEEvNS4_8identityENS4_28SM100_TMA_2SM_LOAD_MULTICASTENS12_IS14_S16_NST_INS5_IJS17_SG_EEENS5_IJSG_SC_EEEEEEEvS1C_EENS_8epilogue10collective18CollectiveEpilogueINS1J_23Sm100TmaWarpSpecializedILi4ELi2ELi16ELb1ELb0EEEJNS5_IJSG_SF_SG_EEENS5_IJNST_ISG_SC_EENST_INS5_IJNSA_ILi16EEENSA_ILi2EEEEEES19_EEEEESI_SK_SI_SK_NS1J_6fusion15FusionCallbacksIS1N_NS1V_17LinearCombinationISI_fSI_fLNS_15FloatRoundStyleE2EEES1O_S1U_JEEENS4_5SM1004TMEM4LOAD26SM100_TMEM_LOAD_32dp32b16xENS4_13SM90_TMA_LOADENS12_INS13_ILi1ELi4ELi3EEES16_NST_INS5_IJS17_S1Q_EEENS5_IJS1Q_SC_EEEEEEENS4_39AutoVectorizingCopyWithAssumedAlignmentILi128EEENS4_14SM90_TMA_STOREES2A_S2C_S2C_EEEvvEEEEvNT_6ParamsE --------------------------
	.section	.text._ZN7cutlass13device_kernelINS_4gemm6kernel13GemmUniversalIN4cute5tupleIJiiiiEEENS1_10collective13CollectiveMmaINS1_35MainloopSm100TmaUmmaWarpSpecializedILi13ELi2ELi4ENS5_IJNS4_1CILi4EEENSA_ILi1EEESC_EEEEENS5_IJNSA_ILi128EEESF_NSA_ILi64EEEEEENS_6half_tENS5_IJSC_llEEESI_NS5_IJlSC_lEEENS4_8TiledMMAINS4_8MMA_AtomIJNS4_26SM100_MMA_F16BF16_2x1SM_SSISI_SI_fLi128ELi128ELNS4_4UMMA5MajorE1ELSP_0ELNSO_7ScaleInE0ELSQ_0EEEEEENS4_6LayoutINS5_IJSC_SC_SC_EEENS5_IJNSA_ILi0EEESV_SV_EEEEENS5_IJNS4_10UnderscoreESY_SY_EEEEENS4_18SM100_TMA_2SM_LOADENS4_14ComposedLayoutINS4_7SwizzleILi3ELi4ELi3EEENS4_18smem_ptr_flag_bitsILi16EEENST_INS5_IJSG_NSA_ILi8EEEEEENS5_IJSC_SG_EEEEEEEvNS4_8identityENS4_28SM100_TMA_2SM_LOAD_MULTICASTENS12_IS14_S16_NST_INS5_IJS17_SG_EEENS5_IJSG_SC_EEEEEEEvS1C_EENS_8epilogue10collective18CollectiveEpilogueINS1J_23Sm100TmaWarpSpecializedILi4ELi2ELi16ELb1ELb0EEEJNS5_IJSG_SF_SG_EEENS5_IJNST_ISG_SC_EENST_INS5_IJNSA_ILi16EEENSA_ILi2EEEEEES19_EEEEESI_SK_SI_SK_NS1J_6fusion15FusionCallbacksIS1N_NS1V_17LinearCombinationISI_fSI_fLNS_15FloatRoundStyleE2EEES1O_S1U_JEEENS4_5SM1004TMEM4LOAD26SM100_TMEM_LOAD_32dp32b16xENS4_13SM90_TMA_LOADENS12_INS13_ILi1ELi4ELi3EEES16_NST_INS5_IJS17_S1Q_EEENS5_IJS1Q_SC_EEEEEEENS4_39AutoVectorizingCopyWithAssumedAlignmentILi128EEENS4_14SM90_TMA_STOREES2A_S2C_S2C_EEEvvEEEEvNT_6ParamsE,"ax",@progbits
	.align	128
.text._ZN7cutlass13device_kernelINS_4gemm6kernel13GemmUniversalIN4cute5tupleIJiiiiEEENS1_10collective13CollectiveMmaINS1_35MainloopSm100TmaUmmaWarpSpecializedILi13ELi2ELi4ENS5_IJNS4_1CILi4EEENSA_ILi1EEESC_EEEEENS5_IJNSA_ILi128EEESF_NSA_ILi64EEEEEENS_6half_tENS5_IJSC_llEEESI_NS5_IJlSC_lEEENS4_8TiledMMAINS4_8MMA_AtomIJNS4_26SM100_MMA_F16BF16_2x1SM_SSISI_SI_fLi128ELi128ELNS4_4UMMA5MajorE1ELSP_0ELNSO_7ScaleInE0ELSQ_0EEEEEENS4_6LayoutINS5_IJSC_SC_SC_EEENS5_IJNSA_ILi0EEESV_SV_EEEEENS5_IJNS4_10UnderscoreESY_SY_EEEEENS4_18SM100_TMA_2SM_LOADENS4_14ComposedLayoutINS4_7SwizzleILi3ELi4ELi3EEENS4_18smem_ptr_flag_bitsILi16EEENST_INS5_IJSG_NSA_ILi8EEEEEENS5_IJSC_SG_EEEEEEEvNS4_8identityENS4_28SM100_TMA_2SM_LOAD_MULTICASTENS12_IS14_S16_NST_INS5_IJS17_SG_EEENS5_IJSG_SC_EEEEEEEvS1C_EENS_8epilogue10collective18CollectiveEpilogueINS1J_23Sm100TmaWarpSpecializedILi4ELi2ELi16ELb1ELb0EEEJNS5_IJSG_SF_SG_EEENS5_IJNST_ISG_SC_EENST_INS5_IJNSA_ILi16EEENSA_ILi2EEEEEES19_EEEEESI_SK_SI_SK_NS1J_6fusion15FusionCallbacksIS1N_NS1V_17LinearCombinationISI_fSI_fLNS_15FloatRoundStyleE2EEES1O_S1U_JEEENS4_5SM1004TMEM4LOAD26SM100_TMEM_LOAD_32dp32b16xENS4_13SM90_TMA_LOADENS12_INS13_ILi1ELi4ELi3EEES16_NST_INS5_IJS17_S1Q_EEENS5_IJS1Q_SC_EEEEEEENS4_39AutoVectorizingCopyWithAssumedAlignmentILi128EEENS4_14SM90_TMA_STOREES2A_S2C_S2C_EEEvvEEEEvNT_6ParamsE:
        .type           _ZN7cutlass13device_kernelINS_4gemm6kernel13GemmUniversalIN4cute5tupleIJiiiiEEENS1_10collective13CollectiveMmaINS1_35MainloopSm100TmaUmmaWarpSpecializedILi13ELi2ELi4ENS5_IJNS4_1CILi4EEENSA_ILi1EEESC_EEEEENS5_IJNSA_ILi128EEESF_NSA_ILi64EEEEEENS_6half_tENS5_IJSC_llEEESI_NS5_IJlSC_lEEENS4_8TiledMMAINS4_8MMA_AtomIJNS4_26SM100_MMA_F16BF16_2x1SM_SSISI_SI_fLi128ELi128ELNS4_4UMMA5MajorE1ELSP_0ELNSO_7ScaleInE0ELSQ_0EEEEEENS4_6LayoutINS5_IJSC_SC_SC_EEENS5_IJNSA_ILi0EEESV_SV_EEEEENS5_IJNS4_10UnderscoreESY_SY_EEEEENS4_18SM100_TMA_2SM_LOADENS4_14ComposedLayoutINS4_7SwizzleILi3ELi4ELi3EEENS4_18smem_ptr_flag_bitsILi16EEENST_INS5_IJSG_NSA_ILi8EEEEEENS5_IJSC_SG_EEEEEEEvNS4_8identityENS4_28SM100_TMA_2SM_LOAD_MULTICASTENS12_IS14_S16_NST_INS5_IJS17_SG_EEENS5_IJSG_SC_EEEEEEEvS1C_EENS_8epilogue10collective18CollectiveEpilogueINS1J_23Sm100TmaWarpSpecializedILi4ELi2ELi16ELb1ELb0EEEJNS5_IJSG_SF_SG_EEENS5_IJNST_ISG_SC_EENST_INS5_IJNSA_ILi16EEENSA_ILi2EEEEEES19_EEEEESI_SK_SI_SK_NS1J_6fusion15FusionCallbacksIS1N_NS1V_17LinearCombinationISI_fSI_fLNS_15FloatRoundStyleE2EEES1O_S1U_JEEENS4_5SM1004TMEM4LOAD26SM100_TMEM_LOAD_32dp32b16xENS4_13SM90_TMA_LOADENS12_INS13_ILi1ELi4ELi3EEES16_NST_INS5_IJS17_S1Q_EEENS5_IJS1Q_SC_EEEEEEENS4_39AutoVectorizingCopyWithAssumedAlignmentILi128EEENS4_14SM90_TMA_STOREES2A_S2C_S2C_EEEvvEEEEvNT_6ParamsE,@function
        .size           _ZN7cutlass13device_kernelINS_4gemm6kernel13GemmUniversalIN4cute5tupleIJiiiiEEENS1_10collective13CollectiveMmaINS1_35MainloopSm100TmaUmmaWarpSpecializedILi13ELi2ELi4ENS5_IJNS4_1CILi4EEENSA_ILi1EEESC_EEEEENS5_IJNSA_ILi128EEESF_NSA_ILi64EEEEEENS_6half_tENS5_IJSC_llEEESI_NS5_IJlSC_lEEENS4_8TiledMMAINS4_8MMA_AtomIJNS4_26SM100_MMA_F16BF16_2x1SM_SSISI_SI_fLi128ELi128ELNS4_4UMMA5MajorE1ELSP_0ELNSO_7ScaleInE0ELSQ_0EEEEEENS4_6LayoutINS5_IJSC_SC_SC_EEENS5_IJNSA_ILi0EEESV_SV_EEEEENS5_IJNS4_10UnderscoreESY_SY_EEEEENS4_18SM100_TMA_2SM_LOADENS4_14ComposedLayoutINS4_7SwizzleILi3ELi4ELi3EEENS4_18smem_ptr_flag_bitsILi16EEENST_INS5_IJSG_NSA_ILi8EEEEEENS5_IJSC_SG_EEEEEEEvNS4_8identityENS4_28SM100_TMA_2SM_LOAD_MULTICASTENS12_IS14_S16_NST_INS5_IJS17_SG_EEENS5_IJSG_SC_EEEEEEEvS1C_EENS_8epilogue10collective18CollectiveEpilogueINS1J_23Sm100TmaWarpSpecializedILi4ELi2ELi16ELb1ELb0EEEJNS5_IJSG_SF_SG_EEENS5_IJNST_ISG_SC_EENST_INS5_IJNSA_ILi16EEENSA_ILi2EEEEEES19_EEEEESI_SK_SI_SK_NS1J_6fusion15FusionCallbacksIS1N_NS1V_17LinearCombinationISI_fSI_fLNS_15FloatRoundStyleE2EEES1O_S1U_JEEENS4_5SM1004TMEM4LOAD26SM100_TMEM_LOAD_32dp32b16xENS4_13SM90_TMA_LOADENS12_INS13_ILi1ELi4ELi3EEES16_NST_INS5_IJS17_S1Q_EEENS5_IJS1Q_SC_EEEEEEENS4_39AutoVectorizingCopyWithAssumedAlignmentILi128EEENS4_14SM90_TMA_STOREES2A_S2C_S2C_EEEvvEEEEvNT_6ParamsE,(.L_x_225 - _ZN7cutlass13device_kernelINS_4gemm6kernel13GemmUniversalIN4cute5tupleIJiiiiEEENS1_10collective13CollectiveMmaINS1_35MainloopSm100TmaUmmaWarpSpecializedILi13ELi2ELi4ENS5_IJNS4_1CILi4EEENSA_ILi1EEESC_EEEEENS5_IJNSA_ILi128EEESF_NSA_ILi64EEEEEENS_6half_tENS5_IJSC_llEEESI_NS5_IJlSC_lEEENS4_8TiledMMAINS4_8MMA_AtomIJNS4_26SM100_MMA_F16BF16_2x1SM_SSISI_SI_fLi128ELi128ELNS4_4UMMA5MajorE1ELSP_0ELNSO_7ScaleInE0ELSQ_0EEEEEENS4_6LayoutINS5_IJSC_SC_SC_EEENS5_IJNSA_ILi0EEESV_SV_EEEEENS5_IJNS4_10UnderscoreESY_SY_EEEEENS4_18SM100_TMA_2SM_LOADENS4_14ComposedLayoutINS4_7SwizzleILi3ELi4ELi3EEENS4_18smem_ptr_flag_bitsILi16EEENST_INS5_IJSG_NSA_ILi8EEEEEENS5_IJSC_SG_EEEEEEEvNS4_8identityENS4_28SM100_TMA_2SM_LOAD_MULTICASTENS12_IS14_S16_NST_INS5_IJS17_SG_EEENS5_IJSG_SC_EEEEEEEvS1C_EENS_8epilogue10collective18CollectiveEpilogueINS1J_23Sm100TmaWarpSpecializedILi4ELi2ELi16ELb1ELb0EEEJNS5_IJSG_SF_SG_EEENS5_IJNST_ISG_SC_EENST_INS5_IJNSA_ILi16EEENSA_ILi2EEEEEES19_EEEEESI_SK_SI_SK_NS1J_6fusion15FusionCallbacksIS1N_NS1V_17LinearCombinationISI_fSI_fLNS_15FloatRoundStyleE2EEES1O_S1U_JEEENS4_5SM1004TMEM4LOAD26SM100_TMEM_LOAD_32dp32b16xENS4_13SM90_TMA_LOADENS12_INS13_ILi1ELi4ELi3EEES16_NST_INS5_IJS17_S1Q_EEENS5_IJS1Q_SC_EEEEEEENS4_39AutoVectorizingCopyWithAssumedAlignmentILi128EEENS4_14SM90_TMA_STOREES2A_S2C_S2C_EEEvvEEEEvNT_6ParamsE)
        .other          _ZN7cutlass13device_kernelINS_4gemm6kernel13GemmUniversalIN4cute5tupleIJiiiiEEENS1_10collective13CollectiveMmaINS1_35MainloopSm100TmaUmmaWarpSpecializedILi13ELi2ELi4ENS5_IJNS4_1CILi4EEENSA_ILi1EEESC_EEEEENS5_IJNSA_ILi128EEESF_NSA_ILi64EEEEEENS_6half_tENS5_IJSC_llEEESI_NS5_IJlSC_lEEENS4_8TiledMMAINS4_8MMA_AtomIJNS4_26SM100_MMA_F16BF16_2x1SM_SSISI_SI_fLi128ELi128ELNS4_4UMMA5MajorE1ELSP_0ELNSO_7ScaleInE0ELSQ_0EEEEEENS4_6LayoutINS5_IJSC_SC_SC_EEENS5_IJNSA_ILi0EEESV_SV_EEEEENS5_IJNS4_10UnderscoreESY_SY_EEEEENS4_18SM100_TMA_2SM_LOADENS4_14ComposedLayoutINS4_7SwizzleILi3ELi4ELi3EEENS4_18smem_ptr_flag_bitsILi16EEENST_INS5_IJSG_NSA_ILi8EEEEEENS5_IJSC_SG_EEEEEEEvNS4_8identityENS4_28SM100_TMA_2SM_LOAD_MULTICASTENS12_IS14_S16_NST_INS5_IJS17_SG_EEENS5_IJSG_SC_EEEEEEEvS1C_EENS_8epilogue10collective18CollectiveEpilogueINS1J_23Sm100TmaWarpSpecializedILi4ELi2ELi16ELb1ELb0EEEJNS5_IJSG_SF_SG_EEENS5_IJNST_ISG_SC_EENST_INS5_IJNSA_ILi16EEENSA_ILi2EEEEEES19_EEEEESI_SK_SI_SK_NS1J_6fusion15FusionCallbacksIS1N_NS1V_17LinearCombinationISI_fSI_fLNS_15FloatRoundStyleE2EEES1O_S1U_JEEENS4_5SM1004TMEM4LOAD26SM100_TMEM_LOAD_32dp32b16xENS4_13SM90_TMA_LOADENS12_INS13_ILi1ELi4ELi3EEES16_NST_INS5_IJS17_S1Q_EEENS5_IJS1Q_SC_EEEEEEENS4_39AutoVectorizingCopyWithAssumedAlignmentILi128EEENS4_14SM90_TMA_STOREES2A_S2C_S2C_EEEvvEEEEvNT_6ParamsE,@"STO_CUDA_ENTRY STV_DEFAULT"
_ZN7cutlass13device_kernelINS_4gemm6kernel13GemmUniversalIN4cute5tupleIJiiiiEEENS1_10collective13CollectiveMmaINS1_35MainloopSm100TmaUmmaWarpSpecializedILi13ELi2ELi4ENS5_IJNS4_1CILi4EEENSA_ILi1EEESC_EEEEENS5_IJNSA_ILi128EEESF_NSA_ILi64EEEEEENS_6half_tENS5_IJSC_llEEESI_NS5_IJlSC_lEEENS4_8TiledMMAINS4_8MMA_AtomIJNS4_26SM100_MMA_F16BF16_2x1SM_SSISI_SI_fLi128ELi128ELNS4_4UMMA5MajorE1ELSP_0ELNSO_7ScaleInE0ELSQ_0EEEEEENS4_6LayoutINS5_IJSC_SC_SC_EEENS5_IJNSA_ILi0EEESV_SV_EEEEENS5_IJNS4_10UnderscoreESY_SY_EEEEENS4_18SM100_TMA_2SM_LOADENS4_14ComposedLayoutINS4_7SwizzleILi3ELi4ELi3EEENS4_18smem_ptr_flag_bitsILi16EEENST_INS5_IJSG_NSA_ILi8EEEEEENS5_IJSC_SG_EEEEEEEvNS4_8identityENS4_28SM100_TMA_2SM_LOAD_MULTICASTENS12_IS14_S16_NST_INS5_IJS17_SG_EEENS5_IJSG_SC_EEEEEEEvS1C_EENS_8epilogue10collective18CollectiveEpilogueINS1J_23Sm100TmaWarpSpecializedILi4ELi2ELi16ELb1ELb0EEEJNS5_IJSG_SF_SG_EEENS5_IJNST_ISG_SC_EENST_INS5_IJNSA_ILi16EEENSA_ILi2EEEEEES19_EEEEESI_SK_SI_SK_NS1J_6fusion15FusionCallbacksIS1N_NS1V_17LinearCombinationISI_fSI_fLNS_15FloatRoundStyleE2EEES1O_S1U_JEEENS4_5SM1004TMEM4LOAD26SM100_TMEM_LOAD_32dp32b16xENS4_13SM90_TMA_LOADENS12_INS13_ILi1ELi4ELi3EEES16_NST_INS5_IJS17_S1Q_EEENS5_IJS1Q_SC_EEEEEEENS4_39AutoVectorizingCopyWithAssumedAlignmentILi128EEENS4_14SM90_TMA_STOREES2A_S2C_S2C_EEEvvEEEEvNT_6ParamsE:
[----:B------:R-:W1:Y:S01]  /*0000*/  LDC R1, c[0x0][0x37c] ;  /* 0x0000df00ff017b82 */ /* 0x000e620000000800 */
[----:B------:R-:W2:Y:S01]  /*0010*/  S2R R60, SR_TID.X ;  /* 0x00000000003c7919 */ /* 0x000ea20000002100 */
[----:B------:R-:W3:Y:S06]  /*0020*/  LDCU.64 UR8, c[0x0][0x890] ;  /* 0x00011200ff0877ac */ /* 0x000eec0008000a00 */
[----:B------:R-:W4:Y:S01]  /*0030*/  S2UR UR47, SR_CgaCtaId ;  /* 0x00000000002f79c3 */ /* 0x000f220000008800 */
[----:B------:R-:W-:Y:S02]  /*0040*/  PRMT R46, RZ, 0x7610, R46 ;  /* 0x00007610ff2e7816 */ /* 0x000fe4000000002e */
[----:B------:R-:W-:Y:S01]  /*0050*/  ELECT P1, URZ, PT ;  /* 0x0000000000ff782f */ /* 0x000fe20003820000 */
[----:B---3--:R-:W-:-:S04]  /*0060*/  UISETP.NE.U32.AND UP0, UPT, UR8, URZ, UPT ;  /* 0x000000ff0800728c */ /* 0x008fc8000bf05070 */
[----:B------:R-:W-:Y:S02]  /*0070*/  UISETP.NE.AND.EX UP0, UPT, UR9, URZ, UPT, UP0 ;  /* 0x000000ff0900728c */ /* 0x000fe4000bf05300 */
[----:B----4-:R-:W-:Y:S02]  /*0080*/  ULOP3.LUT UR48, UR47, 0x1, URZ, 0xc0, !UPT ;  /* 0x000000012f307892 */ /* 0x010fe4000f8ec0ff */
[----:B------:R-:W-:Y:S01]  /*0090*/  ULOP3.LUT UR49, UR47, 0x1, URZ, 0x3c, !UPT ;  /* 0x000000012f317892 */ /* 0x000fe2000f8e3cff */
[----:B--2---:R-:W-:-:S05]  /*00a0*/  SHF.R.U32.HI R47, RZ, 0x5, R60 ;  /* 0x00000005ff2f7819 */ /* 0x004fca000001163c */
[----:B------:R-:W2:Y:S02]  /*00b0*/  SHFL.IDX PT, R0, R47, RZ, 0x1f ;  /* 0x00001fff2f007589 */ /* 0x000ea400000e0000 */
[----:B--2---:R-:W-:Y:S01]  /*00c0*/  R2UR UR18, R0 ;  /* 0x00000000001272ca */ /* 0x004fe200000e0000 */
[----:B-1----:R-:W-:-:S14]  /*00d0*/  BRA.U UP0, `(.L_x_0) ;  /* 0x0000000100307547 */ /* 0x002fdc000b800000 */
[----:B------:R-:W1:Y:S02]  /*00e0*/  LDCU.64 UR4, c[0x0][0x888] ;  /* 0x00011100ff0477ac */ /* 0x000e640008000a00 */
[----:B-1----:R-:W-:-:S04]  /*00f0*/  UISETP.NE.U32.AND UP0, UPT, UR4, URZ, UPT ;  /* 0x000000ff0400728c */ /* 0x002fc8000bf05070 */
[----:B------:R-:W-:-:S09]  /*0100*/  UISETP.NE.AND.EX UP0, UPT, UR5, URZ, UPT, UP0 ;  /* 0x000000ff0500728c */ /* 0x000fd2000bf05300 */
[----:B------:R-:W-:Y:S05]  /*0110*/  BRA.U !UP0, `(.L_x_1) ;  /* 0x0000000108147547 */ /* 0x000fea000b800000 */
[----:B------:R-:W1:Y:S01]  /*0120*/  LDC.64 R2, c[0x0][0x888] ;  /* 0x00022200ff027b82 */ /* 0x000e620000000a00 */
[----:B------:R-:W1:Y:S02]  /*0130*/  LDCU.64 UR4, c[0x0][0x358] ;  /* 0x00006b00ff0477ac */ /* 0x000e640008000a00 */
[----:B-1----:R1:W5:Y:S01]  /*0140*/  LDG.E R27, desc[UR4][R2.64] ;  /* 0x00000004021b7981 */ /* 0x002362000c1e1900 */
[----:B------:R-:W-:Y:S01]  /*0150*/  HFMA2 R46, -RZ, RZ, 0, 5.9604644775390625e-08 ;  /* 0x00000001ff2e7431 */ /* 0x000fe200000001ff */
[----:B------:R-:W-:Y:S05]  /*0160*/  BRA `(.L_x_0) ;  /* 0x00000000000c7947 */ /* 0x000fea0003800000 */
.L_x_1:
[----:B------:R-:W1:Y:S01]  /*0170*/  LDCU UR4, c[0x0][0x880] ;  /* 0x00011000ff0477ac */ /* 0x000e620008000800 */
[----:B------:R-:W-:Y:S01]  /*0180*/  HFMA2 R46, -RZ, RZ, 0, 5.9604644775390625e-08 ;  /* 0x00000001ff2e7431 */ /* 0x000fe200000001ff */
[----:B-1----:R-:W-:-:S07]  /*0190*/  MOV R27, UR4 ;  /* 0x00000004001b7c02 */ /* 0x002fce0008000f00 */
.L_x_0:
[----:B------:R-:W2:Y:S02]  /*01a0*/  LDCU.64 UR4, c[0x0][0x8b0] ;  /* 0x00011600ff0477ac */ /* 0x000ea40008000a00 */
[----:B--2---:R-:W-:-:S04]  /*01b0*/  UISETP.NE.U32.AND UP0, UPT, UR4, URZ, UPT ;  /* 0x000000ff0400728c */ /* 0x004fc8000bf05070 */
[----:B------:R-:W-:-:S09]  /*01c0*/  UISETP.NE.AND.EX UP0, UPT, UR5, URZ, UPT, UP0 ;  /* 0x000000ff0500728c */ /* 0x000fd2000bf05300 */
[----:B------:R-:W-:Y:S05]  /*01d0*/  BRA.U UP0, `(.L_x_2) ;  /* 0x0000000100287547 */ /* 0x000fea000b800000 */
[----:B------:R-:W2:Y:S02]  /*01e0*/  LDCU.64 UR4, c[0x0][0x8a8] ;  /* 0x00011500ff0477ac */ /* 0x000ea40008000a00 */
[----:B--2---:R-:W-:-:S04]  /*01f0*/  UISETP.NE.U32.AND UP0, UPT, UR4, URZ, UPT ;  /* 0x000000ff0400728c */ /* 0x004fc8000bf05070 */
[----:B------:R-:W-:-:S09]  /*0200*/  UISETP.NE.AND.EX UP0, UPT, UR5, URZ, UPT, UP0 ;  /* 0x000000ff0500728c */ /* 0x000fd2000bf05300 */
[----:B------:R-:W-:Y:S05]  /*0210*/  BRA.U !UP0, `(.L_x_3) ;  /* 0x0000000108107547 */ /* 0x000fea000b800000 */
[----:B------:R-:W2:Y:S01]  /*0220*/  LDC.64 R24, c[0x0][0x8a8] ;  /* 0x00022a00ff187b82 */ /* 0x000ea20000000a00 */
[----:B------:R-:W2:Y:S02]  /*0230*/  LDCU.64 UR4, c[0x0][0x358] ;  /* 0x00006b00ff0477ac */ /* 0x000ea40008000a00 */
[----:B--2---:R2:W5:Y:S01]  /*0240*/  LDG.E R24, desc[UR4][R24.64] ;  /* 0x0000000418187981 */ /* 0x004562000c1e1900 */
[----:B------:R-:W-:Y:S05]  /*0250*/  BRA `(.L_x_2) ;  /* 0x0000000000087947 */ /* 0x000fea0003800000 */
.L_x_3:
[----:B------:R-:W2:Y:S02]  /*0260*/  LDCU UR4, c[0x0][0x8a0] ;  /* 0x00011400ff0477ac */ /* 0x000ea40008000800 */
[----:B--2---:R-:W-:Y:S02]  /*0270*/  MOV R24, UR4 ;  /* 0x0000000400187c02 */ /* 0x004fe40008000f00 */
.L_x_2:
[----:B------:R-:W-:Y:S01]  /*0280*/  IMAD.U32 R0, RZ, RZ, UR18 ;  /* 0x00000012ff007e24 */ /* 0x000fe2000f8e00ff */
[----:B------:R-:W-:Y:S04]  /*0290*/  BSSY.RECONVERGENT B0, `(.L_x_4) ;  /* 0x000000c000007945 */ /* 0x000fe80003800200 */
[C---:B------:R-:W-:Y:S02]  /*02a0*/  ISETP.NE.OR P2, PT, R0.reuse, 0x1, !P1 ;  /* 0x000000010000780c */ /* 0x040fe40004f45670 */
[----:B------:R-:W-:-:S11]  /*02b0*/  ISETP.NE.OR P0, PT, R0, 0x3, !P1 ;  /* 0x000000030000780c */ /* 0x000fd60004f05670 */
[----:B------:R-:W-:Y:S05]  /*02c0*/  @P2 BRA `(.L_x_5) ;  /* 0x0000000000202947 */ /* 0x000fea0003800000 */
[----:B------:R-:W3:Y:S02]  /*02d0*/  LDCU.64 UR4, c[0x0][0x348] ;  /* 0x00006900ff0477ac */ /* 0x000ee40008000a00 */
[----:B---3--:R-:W-:Y:S02]  /*02e0*/  UIADD3 UR6, UP1, UPT, UR4, 0x80, URZ ;  /* 0x0000008004067890 */ /* 0x008fe4000ff3e0ff */
[----:B------:R-:W-:Y:S02]  /*02f0*/  UIADD3 UR4, UP0, UPT, UR4, 0x180, URZ ;  /* 0x0000018004047890 */ /* 0x000fe4000ff1e0ff */
[----:B------:R-:W-:Y:S02]  /*0300*/  UIADD3.X UR7, UPT, UPT, URZ, UR5, URZ, UP1, !UPT ;  /* 0x00000005ff077290 */ /* 0x000fe40008ffe4ff */
[----:B------:R-:W-:-:S07]  /*0310*/  UIADD3.X UR5, UPT, UPT, URZ, UR5, URZ, UP0, !UPT ;  /* 0x00000005ff057290 */ /* 0x000fce00087fe4ff */
[----:B------:R3:W-:Y:S02]  /*0320*/  UTMACCTL.PF [UR6] ;  /* 0x00000000060079b9 */ /* 0x0007e40008040000 */
[----:B------:R3:W-:Y:S02]  /*0330*/  UTMACCTL.PF [UR4] ;  /* 0x00000000040079b9 */ /* 0x0007e40008040000 */
[----:B---3--:R-:W-:Y:S01]  /*0340*/  NOP ;  /* 0x0000000000007918 */ /* 0x008fe20000000000 */
.L_x_5:
[----:B------:R-:W-:Y:S05]  /*0350*/  BSYNC.RECONVERGENT B0 ;  /* 0x0000000000007941 */ /* 0x000fea0003800200 */
.L_x_4:
[----:B------:R-:W-:Y:S04]  /*0360*/  BSSY.RECONVERGENT B0, `(.L_x_6) ;  /* 0x000000a000007945 */ /* 0x000fe80003800200 */
        /* <DEDUP_REMOVED lines=9> */
.L_x_7:
[----:B------:R-:W-:Y:S05]  /*0400*/  BSYNC.RECONVERGENT B0 ;  /* 0x0000000000007941 */ /* 0x000fea0003800200 */
.L_x_6:
[----:B------:R-:W3:Y:S01]  /*0410*/  LDCU.64 UR4, c[0x0][0x888] ;  /* 0x00011100ff0477ac */ /* 0x000ee20008000a00 */
[----:B------:R-:W-:Y:S02]  /*0420*/  UISETP.EQ.U32.AND UP2, UPT, UR8, URZ, UPT ;  /* 0x000000ff0800728c */ /* 0x000fe4000bf42070 */
[----:B------:R-:W-:Y:S02]  /*0430*/  UPLOP3.LUT UP4, UPT, UPT, UPT, UPT, 0x80, 0x8 ;  /* 0x000000000008789c */ /* 0x000fe40003f8f070 */
[----:B---3--:R-:W-:-:S04]  /*0440*/  UISETP.NE.U32.AND UP0, UPT, UR4, URZ, UPT ;  /* 0x000000ff0400728c */ /* 0x008fc8000bf05070 */
[----:B------:R-:W-:-:S04]  /*0450*/  UISETP.NE.AND.EX UP1, UPT, UR5, URZ, UPT, UP0 ;  /* 0x000000ff0500728c */ /* 0x000fc8000bf25300 */
[----:B------:R-:W-:-:S04]  /*0460*/  UISETP.EQ.OR.EX UP3, UPT, UR9, URZ, !UP1, UP2 ;  /* 0x000000ff0900728c */ /* 0x000fc8000cf62720 */
[----:B------:R-:W-:-:S06]  /*0470*/  UP2UR UR4, UPR, URZ, 0x8 ;  /* 0x00000008ff047883 */ /* 0x000fcc0008000000 */
[----:B------:R-:W-:Y:S01]  /*0480*/  MOV R51, UR4 ;  /* 0x0000000400337c02 */ /* 0x000fe20008000f00 */
[----:B------:R-:W-:Y:S06]  /*0490*/  BRA.U !UP3, `(.L_x_8) ;  /* 0x000000010b207547 */ /* 0x000fec000b800000 */
[----:B------:R-:W-:Y:S01]  /*04a0*/  UISETP.NE.U32.AND UP2, UPT, UR8, URZ, UPT ;  /* 0x000000ff0800728c */ /* 0x000fe2000bf45070 */
[----:B-----5:R-:W-:Y:S01]  /*04b0*/  FSETP.NEU.AND P0, PT, R27, RZ, PT ;  /* 0x000000ff1b00720b */ /* 0x020fe20003f0d000 */
[----:B------:R-:W-:Y:S02]  /*04c0*/  USEL UR4, URZ, 0xffffffff, UP1 ;  /* 0xffffffffff047887 */ /* 0x000fe40008800000 */
[----:B------:R-:W-:-:S10]  /*04d0*/  UISETP.NE.AND.EX UP2, UPT, UR9, URZ, UPT, UP2 ;  /* 0x000000ff0900728c */ /* 0x000fd4000bf45320 */
[----:B------:R-:W-:Y:S01]  /*04e0*/  VOTEU.ANY UP0, P0 ;  /* 0x0000000000ff7886 */ /* 0x000fe20000000100 */
[----:B------:R-:W-:-:S04]  /*04f0*/  @!UP2 USEL UR4, URZ, 0xffffffff, UP0 ;  /* 0xffffffffff04a887 */ /* 0x000fc80008000000 */
[----:B------:R-:W-:-:S04]  /*0500*/  ULOP3.LUT UR4, UR4, 0x1, URZ, 0xc0, !UPT ;  /* 0x0000000104047892 */ /* 0x000fc8000f8ec0ff */
[----:B------:R-:W-:-:S11]  /*0510*/  UISETP.NE.U32.AND UP4, UPT, UR4, 0x1, UPT ;  /* 0x000000010400788c */ /* 0x000fd6000bf85070 */
.L_x_8:
[----:B------:R-:W3:Y:S01]  /*0520*/  SHFL.IDX PT, R0, R47, RZ, 0x1f ;  /* 0x00001fff2f007589 */ /* 0x000ee200000e0000 */
[----:B------:R-:W-:-:S04]  /*0530*/  UISETP.NE.AND UP0, UPT, UR18, 0x2, UPT ;  /* 0x000000021200788c */ /* 0x000fc8000bf05270 */
[----:B------:R-:W-:Y:S02]  /*0540*/  UISETP.EQ.AND UP2, UPT, UR48, URZ, !UP0 ;  /* 0x000000ff3000728c */ /* 0x000fe4000c742270 */
[----:B------:R-:W-:-:S04]  /*0550*/  USEL UR55, URZ, 0x1, UP0 ;  /* 0x00000001ff377887 */ /* 0x000fc80008000000 */
[----:B------:R-:W-:Y:S02]  /*0560*/  PLOP3.LUT P3, PT, P1, PT, UP2, 0x80, 0x8 ;  /* 0x000000000008781c */ /* 0x000fe40000f6f028 */
[----:B---3--:R-:W-:-:S13]  /*0570*/  ISETP.NE.AND P0, PT, R0, RZ, PT ;  /* 0x000000ff0000720c */ /* 0x008fda0003f05270 */
[----:B------:R-:W-:Y:S05]  /*0580*/  @P0 BRA `(.L_x_9) ;  /* 0x0000000000a80947 */ /* 0x000fea0003800000 */
[----:B------:R-:W-:Y:S01]  /*0590*/  ELECT P0, URZ, PT ;  /* 0x0000000000ff782f */ /* 0x000fe20003800000 */
[----:B------:R-:W-:-:S12]  /*05a0*/  BSSY.RECONVERGENT B0, `(.L_x_9) ;  /* 0x0000028000007945 */ /* 0x000fd80003800200 */
[----:B------:R-:W-:Y:S05]  /*05b0*/  @!P0 BRA `(.L_x_10) ;  /* 0x0000000000988947 */ /* 0x000fea0003800000 */
[----:B------:R-:W-:Y:S01]  /*05c0*/  UMOV UR4, 0x400 ;  /* 0x0000040000047882 */ /* 0x000fe20000000000 */
[----:B------:R-:W-:Y:S01]  /*05d0*/  UMOV UR8, 0x1 ;  /* 0x0000000100087882 */ /* 0x000fe20000000000 */
[----:B------:R-:W-:Y:S01]  /*05e0*/  UMOV UR6, 0x2 ;  /* 0x0000000200067882 */ /* 0x000fe20000000000 */
[----:B------:R-:W-:Y:S02]  /*05f0*/  ULEA UR4, UR47, UR4, 0x18 ;  /* 0x000000042f047291 */ /* 0x000fe4000f8ec0ff */
[----:B------:R-:W-:-:S04]  /*0600*/  UIADD3 UR8, UPT, UPT, -UR8, 0x100000, URZ ;  /* 0x0010000008087890 */ /* 0x000fc8000fffe1ff */
[----:B------:R-:W-:Y:S02]  /*0610*/  USHF.L.U32 UR9, UR8, 0xb, URZ ;  /* 0x0000000b08097899 */ /* 0x000fe400080006ff */
[----:B------:R-:W-:Y:S02]  /*0620*/  USHF.L.U32 UR8, UR8, 0x1, URZ ;  /* 0x0000000108087899 */ /* 0x000fe400080006ff */
[----:B------:R-:W-:-:S04]  /*0630*/  UIADD3 UR6, UPT, UPT, -UR6, 0x100000, URZ ;  /* 0x0010000006067890 */ /* 0x000fc8000fffe1ff */
[----:B------:R-:W-:Y:S02]  /*0640*/  USHF.L.U32 UR7, UR6, 0xb, URZ ;  /* 0x0000000b06077899 */ /* 0x000fe400080006ff */
[----:B------:R-:W-:Y:S01]  /*0650*/  USHF.L.U32 UR6, UR6, 0x1, URZ ;  /* 0x0000000106067899 */ /* 0x000fe200080006ff */
[----:B------:R-:W3:Y:S03]  /*0660*/  FENCE.VIEW.ASYNC.S ;  /* 0x00000000000073c6 */ /* 0x000ee60000000000 */
[----:B---3--:R3:W4:Y:S08]  /*0670*/  SYNCS.EXCH.64 URZ, [UR4], UR8 ;  /* 0x0000000804ff75b2 */ /* 0x0087300008000100 */
[----:B------:R3:W1:Y:S01]  /*0680*/  SYNCS.EXCH.64 URZ, [UR4+0x68], UR6 ;  /* 0x0000680604ff75b2 */ /* 0x0006620008000100 */
        /* <DEDUP_REMOVED lines=23> */
[----:B------:R3:W1:Y:S02]  /*0800*/  SYNCS.EXCH.64 URZ, [UR4+0xc8], UR6 ;  /* 0x0000c80604ff75b2 */ /* 0x0006640008000100 */
[----:B---34-:R-:W-:Y:S01]  /*0810*/  NOP ;  /* 0x0000000000007918 */ /* 0x018fe20000000000 */
.L_x_10:
[----:B------:R-:W-:Y:S05]  /*0820*/  BSYNC.RECONVERGENT B0 ;  /* 0x0000000000007941 */ /* 0x000fea0003800200 */
.L_x_9:
[----:B------:R-:W3:Y:S01]  /*0830*/  SHFL.IDX PT, R0, R47, RZ, 0x1f ;  /* 0x00001fff2f007589 */ /* 0x000ee200000e0000 */
[----:B------:R-:W-:Y:S01]  /*0840*/  NOP ;  /* 0x0000000000007918 */ /* 0x000fe20000000000 */
[----:B---3--:R-:W-:-:S13]  /*0850*/  ISETP.NE.AND P0, PT, R0, 0x1, PT ;  /* 0x000000010000780c */ /* 0x008fda0003f05270 */
[----:B------:R-:W-:Y:S05]  /*0860*/  @P0 BRA `(.L_x_11) ;  /* 0x0000000000540947 */ /* 0x000fea0003800000 */
        /* <DEDUP_REMOVED lines=10> */
[----:B------:R-:W-:Y:S01]  /*0910*/  ELECT P0, URZ, PT ;  /* 0x0000000000ff782f */ /* 0x000fe20003800000 */
[----:B------:R-:W3:Y:S02]  /*0920*/  FENCE.VIEW.ASYNC.S ;  /* 0x00000000000073c6 */ /* 0x000ee40000000000 */
[----:B---3--:R3:W4:Y:S08]  /*0930*/  SYNCS.EXCH.64 URZ, [UR4+0xd0], UR8 ;  /* 0x0000d00804ff75b2 */ /* 0x0087300008000100 */
[----:B------:R3:W1:Y:S01]  /*0940*/  SYNCS.EXCH.64 URZ, [UR4+0xf0], UR6 ;  /* 0x0000f00604ff75b2 */ /* 0x0006620008000100 */
[----:B------:R3:W1:Y:S01]  /*0950*/  SYNCS.EXCH.64 URZ, [UR4+0xd8], UR8 ;  /* 0x0000d80804ff75b2 */ /* 0x0006620008000100 */
[----:B------:R3:W1:Y:S01]  /*0960*/  SYNCS.EXCH.64 URZ, [UR4+0xf8], UR6 ;  /* 0x0000f80604ff75b2 */ /* 0x0006620008000100 */
[----:B------:R3:W1:Y:S01]  /*0970*/  SYNCS.EXCH.64 URZ, [UR4+0xe0], UR8 ;  /* 0x0000e00804ff75b2 */ /* 0x0006620008000100 */
[----:B------:R3:W1:Y:S01]  /*0980*/  SYNCS.EXCH.64 URZ, [UR4+0x100], UR6 ;  /* 0x0001000604ff75b2 */ /* 0x0006620008000100 */
[----:B------:R3:W1:Y:S01]  /*0990*/  SYNCS.EXCH.64 URZ, [UR4+0xe8], UR8 ;  /* 0x0000e80804ff75b2 */ /* 0x0006620008000100 */
[----:B------:R3:W1:Y:S01]  /*09a0*/  SYNCS.EXCH.64 URZ, [UR4+0x108], UR6 ;  /* 0x0001080604ff75b2 */ /* 0x0006620008000100 */
[----:B------:R-:W-:Y:S01]  /*09b0*/  NOP ;  /* 0x0000000000007918 */ /* 0x000fe20000000000 */
.L_x_11:
[----:B------:R-:W2:Y:S01]  /*09c0*/  SHFL.IDX PT, R0, R47, RZ, 0x1f ;  /* 0x00001fff2f007589 */ /* 0x000ea200000e0000 */
[----:B------:R-:W-:Y:S01]  /*09d0*/  NOP ;  /* 0x0000000000007918 */ /* 0x000fe20000000000 */
[----:B--2---:R-:W-:-:S13]  /*09e0*/  ISETP.NE.AND P0, PT, R0, 0x3, PT ;  /* 0x000000030000780c */ /* 0x004fda0003f05270 */
[----:B------:R-:W-:Y:S05]  /*09f0*/  @P0 BRA `(.L_x_12) ;  /* 0x00000000002c0947 */ /* 0x000fea0003800000 */
[----:B---3--:R-:W-:Y:S01]  /*0a00*/  UMOV UR6, 0x400 ;  /* 0x0000040000067882 */ /* 0x008fe20000000000 */
[----:B------:R-:W-:Y:S01]  /*0a10*/  UMOV UR4, 0x20 ;  /* 0x0000002000047882 */ /* 0x000fe20000000000 */
[----:B------:R-:W-:Y:S02]  /*0a20*/  ULEA UR6, UR47, UR6, 0x18 ;  /* 0x000000062f067291 */ /* 0x000fe4000f8ec0ff */
[----:B------:R-:W-:-:S04]  /*0a30*/  UIADD3 UR4, UPT, UPT, -UR4, 0x100000, URZ ;  /* 0x0010000004047890 */ /* 0x000fc8000fffe1ff */
[----:B------:R-:W-:Y:S02]  /*0a40*/  USHF.L.U32 UR5, UR4, 0xb, URZ ;  /* 0x0000000b04057899 */ /* 0x000fe400080006ff */
[----:B------:R-:W-:Y:S01]  /*0a50*/  USHF.L.U32 UR4, UR4, 0x1, URZ ;  /* 0x0000000104047899 */ /* 0x000fe200080006ff */
[----:B------:R-:W-:Y:S01]  /*0a60*/  ELECT P0, URZ, PT ;  /* 0x0000000000ff782f */ /* 0x000fe20003800000 */
[----:B------:R-:W2:Y:S10]  /*0a70*/  FENCE.VIEW.ASYNC.S ;  /* 0x00000000000073c6 */ /* 0x000eb40000000000 */
[----:B--2---:R2:W3:Y:S01]  /*0a80*/  SYNCS.EXCH.64 URZ, [UR6+0x110], UR4 ;  /* 0x0001100406ff75b2 */ /* 0x0044e20008000100 */
[----:B------:R2:W1:Y:S01]  /*0a90*/  SYNCS.EXCH.64 URZ, [UR6+0x118], UR4 ;  /* 0x0001180406ff75b2 */ /* 0x0004620008000100 */
[----:B------:R-:W-:Y:S01]  /*0aa0*/  NOP ;  /* 0x0000000000007918 */ /* 0x000fe20000000000 */
.L_x_12:
[----:B------:R-:W4:Y:S01]  /*0ab0*/  SHFL.IDX PT, R0, R47, RZ, 0x1f ;  /* 0x00001fff2f007589 */ /* 0x000f2200000e0000 */
[----:B------:R-:W-:Y:S01]  /*0ac0*/  NOP ;  /* 0x0000000000007918 */ /* 0x000fe20000000000 */
[----:B----4-:R-:W-:-:S13]  /*0ad0*/  ISETP.NE.AND P0, PT, R0, 0x4, PT ;  /* 0x000000040000780c */ /* 0x010fda0003f05270 */
[----:B------:R-:W-:Y:S05]  /*0ae0*/  @P0 BRA `(.L_x_13) ;  /* 0x0000000000480947 */ /* 0x000fea0003800000 */
[----:B--23--:R-:W-:Y:S01]  /*0af0*/  UMOV UR4, 0x3a0 ;  /* 0x000003a000047882 */ /* 0x00cfe20000000000 */
[----:B------:R-:W-:Y:S01]  /*0b00*/  UMOV UR6, 0x400 ;  /* 0x0000040000067882 */ /* 0x000fe20000000000 */
[----:B------:R-:W-:Y:S01]  /*0b10*/  USEL UR4, UR4, 0x320, UP4 ;  /* 0x0000032004047887 */ /* 0x000fe2000a000000 */
        /* <DEDUP_REMOVED lines=9> */
[----:B------:R-:W2:Y:S02]  /*0bb0*/  FENCE.VIEW.ASYNC.S ;  /* 0x00000000000073c6 */ /* 0x000ea40000000000 */
[----:B--2---:R4:W2:Y:S08]  /*0bc0*/  SYNCS.EXCH.64 URZ, [UR6+0x120], UR8 ;  /* 0x0001200806ff75b2 */ /* 0x0048b00008000100 */
[----:B------:R4:W3:Y:S01]  /*0bd0*/  SYNCS.EXCH.64 URZ, [UR6+0x130], UR4 ;  /* 0x0001300406ff75b2 */ /* 0x0008e20008000100 */
[----:B------:R4:W1:Y:S01]  /*0be0*/  SYNCS.EXCH.64 URZ, [UR6+0x128], UR8 ;  /* 0x0001280806ff75b2 */ /* 0x0008620008000100 */
[----:B------:R4:W1:Y:S02]  /*0bf0*/  SYNCS.EXCH.64 URZ, [UR6+0x138], UR4 ;  /* 0x0001380406ff75b2 */ /* 0x0008640008000100 */
[----:B----4-:R-:W-:Y:S01]  /*0c00*/  NOP ;  /* 0x0000000000007918 */ /* 0x010fe20000000000 */
.L_x_13:
[----:B------:R-:W4:Y:S01]  /*0c10*/  SHFL.IDX PT, R0, R47, RZ, 0x1f ;  /* 0x00001fff2f007589 */ /* 0x000f2200000e0000 */
[----:B------:R-:W-:Y:S01]  /*0c20*/  NOP ;  /* 0x0000000000007918 */ /* 0x000fe20000000000 */
[----:B----4-:R-:W-:-:S13]  /*0c30*/  ISETP.NE.AND P0, PT, R0, 0x5, PT ;  /* 0x000000050000780c */ /* 0x010fda0003f05270 */
[----:B------:R-:W-:Y:S05]  /*0c40*/  @P0 BRA `(.L_x_14) ;  /* 0x0000000000540947 */ /* 0x000fea0003800000 */
[----:B--23--:R-:W-:Y:S01]  /*0c50*/  UMOV UR4, 0x400 ;  /* 0x0000040000047882 */ /* 0x00cfe20000000000 */
        /* <DEDUP_REMOVED lines=14> */
[----:B------:R4:W1:Y:S01]  /*0d40*/  SYNCS.EXCH.64 URZ, [UR4+0x168], UR8 ;  /* 0x0001680804ff75b2 */ /* 0x0008620008000100 */
[----:B------:R4:W1:Y:S01]  /*0d50*/  SYNCS.EXCH.64 URZ, [UR4+0x150], UR6 ;  /* 0x0001500604ff75b2 */ /* 0x0008620008000100 */
[----:B------:R4:W1:Y:S01]  /*0d60*/  SYNCS.EXCH.64 URZ, [UR4+0x170], UR8 ;  /* 0x0001700804ff75b2 */ /* 0x0008620008000100 */
[----:B------:R4:W1:Y:S01]  /*0d70*/  SYNCS.EXCH.64 URZ, [UR4+0x158], UR6 ;  /* 0x0001580604ff75b2 */ /* 0x0008620008000100 */
[----:B------:R4:W1:Y:S02]  /*0d80*/  SYNCS.EXCH.64 URZ, [UR4+0x178], UR8 ;  /* 0x0001780804ff75b2 */ /* 0x0008640008000100 */
[----:B----4-:R-:W-:Y:S01]  /*0d90*/  NOP ;  /* 0x0000000000007918 */ /* 0x010fe20000000000 */
.L_x_14:
[----:B------:R-:W4:Y:S01]  /*0da0*/  SHFL.IDX PT, R0, R47, RZ, 0x1f ;  /* 0x00001fff2f007589 */ /* 0x000f2200000e0000 */
[----:B------:R-:W-:Y:S01]  /*0db0*/  ISETP.NE.OR P1, PT, RZ, UR18, !P1 ;  /* 0x00000012ff007c0c */ /* 0x000fe2000cf25670 */
[----:B------:R-:W-:Y:S01]  /*0dc0*/  NOP ;  /* 0x0000000000007918 */ /* 0x000fe20000000000 */
[----:B----4-:R-:W-:-:S13]  /*0dd0*/  ISETP.NE.AND P0, PT, R0, 0x3, PT ;  /* 0x000000030000780c */ /* 0x010fda0003f05270 */
[----:B------:R-:W-:Y:S05]  /*0de0*/  @P0 BRA `(.L_x_15) ;  /* 0x0000000000340947 */ /* 0x000fea0003800000 */
[----:B--23--:R-:W-:Y:S01]  /*0df0*/  UMOV UR4, 0x400 ;  /* 0x0000040000047882 */ /* 0x00cfe20000000000 */
[----:B------:R-:W-:Y:S01]  /*0e00*/  UMOV UR6, 0x20 ;  /* 0x0000002000067882 */ /* 0x000fe20000000000 */
[----:B------:R-:W-:Y:S02]  /*0e10*/  ULEA UR4, UR47, UR4, 0x18 ;  /* 0x000000042f047291 */ /* 0x000fe4000f8ec0ff */
[----:B------:R-:W-:-:S04]  /*0e20*/  UIADD3 UR6, UPT, UPT, -UR6, 0x100000, URZ ;  /* 0x0010000006067890 */ /* 0x000fc8000fffe1ff */
[----:B------:R-:W-:Y:S02]  /*0e30*/  USHF.L.U32 UR7, UR6, 0xb, URZ ;  /* 0x0000000b06077899 */ /* 0x000fe400080006ff */
[----:B------:R-:W-:Y:S01]  /*0e40*/  USHF.L.U32 UR6, UR6, 0x1, URZ ;  /* 0x0000000106067899 */ /* 0x000fe200080006ff */
[----:B------:R-:W-:Y:S01]  /*0e50*/  ELECT P0, URZ, PT ;  /* 0x0000000000ff782f */ /* 0x000fe20003800000 */
[----:B------:R-:W2:Y:S10]  /*0e60*/  FENCE.VIEW.ASYNC.S ;  /* 0x00000000000073c6 */ /* 0x000eb40000000000 */
[----:B--2---:R4:W2:Y:S01]  /*0e70*/  SYNCS.EXCH.64 URZ, [UR4+0x180], UR6 ;  /* 0x0001800604ff75b2 */ /* 0x0048a20008000100 */
[----:B------:R4:W3:Y:S01]  /*0e80*/  SYNCS.EXCH.64 URZ, [UR4+0x190], UR6 ;  /* 0x0001900604ff75b2 */ /* 0x0008e20008000100 */
[----:B------:R4:W1:Y:S01]  /*0e90*/  SYNCS.EXCH.64 URZ, [UR4+0x188], UR6 ;  /* 0x0001880604ff75b2 */ /* 0x0008620008000100 */
[----:B------:R4:W1:Y:S02]  /*0ea0*/  SYNCS.EXCH.64 URZ, [UR4+0x198], UR6 ;  /* 0x0001980604ff75b2 */ /* 0x0008640008000100 */
[----:B----4-:R-:W-:Y:S01]  /*0eb0*/  NOP ;  /* 0x0000000000007918 */ /* 0x010fe20000000000 */
.L_x_15:
[----:B------:R-:W-:Y:S01]  /*0ec0*/  VOTEU.ALL UP0, P1 ;  /* 0x0000000000ff7886 */ /* 0x000fe20000800000 */
[----:B--23--:R-:W-:Y:S01]  /*0ed0*/  UMOV UR4, 0x20 ;  /* 0x0000002000047882 */ /* 0x00cfe20000000000 */
[----:B------:R-:W2:Y:S01]  /*0ee0*/  LDCU UR7, c[0x0][0x36c] ;  /* 0x00006d80ff0777ac */ /* 0x000ea20008000800 */
[----:B------:R-:W-:Y:S01]  /*0ef0*/  NOP ;  /* 0x0000000000007918 */ /* 0x000fe20000000000 */
[----:B------:R-:W-:Y:S01]  /*0f00*/  LOP3.LUT R0, R60, 0x1f, RZ, 0xc0, !PT ;  /* 0x0000001f3c007812 */ /* 0x000fe200078ec0ff */
[----:B------:R-:W-:Y:S01]  /*0f10*/  @!UP0 UMOV UR6, 0x400 ;  /* 0x0000040000068882 */ /* 0x000fe20000000000 */
[----:B------:R-:W-:-:S04]  /*0f20*/  @!UP0 UIADD3 UR4, UPT, UPT, -UR4, 0x100000, URZ ;  /* 0x0010000004048890 */ /* 0x000fc8000fffe1ff */
[----:B------:R-:W-:Y:S02]  /*0f30*/  @!UP0 USHF.L.U32 UR5, UR4, 0xb, URZ ;  /* 0x0000000b04058899 */ /* 0x000fe400080006ff */
[----:B------:R-:W-:Y:S02]  /*0f40*/  @!UP0 USHF.L.U32 UR4, UR4, 0x1, URZ ;  /* 0x0000000104048899 */ /* 0x000fe400080006ff */
[----:B------:R-:W-:Y:S01]  /*0f50*/  @!UP0 ULEA UR6, UR47, UR6, 0x18 ;  /* 0x000000062f068291 */ /* 0x000fe2000f8ec0ff */
[----:B------:R-:W-:Y:S01]  /*0f60*/  VOTEU.ALL UP0, P1 ;  /* 0x0000000000ff7886 */ /* 0x000fe20000800000 */
[----:B------:R-:W-:Y:S02]  /*0f70*/  UISETP.NE.AND UP5, UPT, UR18, URZ, UPT ;  /* 0x000000ff1200728c */ /* 0x000fe4000bfa5270 */
[----:B--2---:R-:W-:Y:S01]  /*0f80*/  UISETP.EQ.U32.AND UP6, UPT, UR7, 0x1, UPT ;  /* 0x000000010700788c */ /* 0x004fe2000bfc2070 */
[----:B------:R-:W2:Y:S07]  /*0f90*/  FENCE.VIEW.ASYNC.S ;  /* 0x00000000000073c6 */ /* 0x000eae0000000000 */
[----:B--2---:R2:W3:Y:S01]  /*0fa0*/  @!UP0 SYNCS.EXCH.64 URZ, [UR6+0x1a0], UR4 ;  /* 0x0001a00406ff85b2 */ /* 0x0044e20008000100 */
[----:B------:R-:W-:Y:S05]  /*0fb0*/  BRA.U !UP6, `(.L_x_16) ;  /* 0x000000010e087547 */ /* 0x000fea000b800000 */
[----:B-1-3--:R-:W-:Y:S01]  /*0fc0*/  UCGABAR_ARV ;  /* 0x00000000000079c7 */ /* 0x00afe20008000000 */
[----:B------:R-:W-:Y:S05]  /*0fd0*/  BRA `(.L_x_17) ;  /* 0x0000000000047947 */ /* 0x000fea0003800000 */
.L_x_16:
[----:B-1-3--:R-:W-:Y:S01]  /*0fe0*/  NOP ;  /* 0x0000000000007918 */ /* 0x00afe20000000000 */
.L_x_17:
[----:B------:R-:W1:Y:S01]  /*0ff0*/  S2UR UR31, SR_CTAID.X ;  /* 0x00000000001f79c3 */ /* 0x000e620000002500 */
[----:B------:R-:W-:-:S05]  /*1000*/  CS2R.32 R50, SR_CgaSize ;  /* 0x0000000000327805 */ /* 0x000fca0000008a00 */
[----:B------:R-:W-:-:S05]  /*1010*/  IMAD R50, R50, -0xa0, RZ ;  /* 0xffffff6032327824 */ /* 0x000fca00078e02ff */
[----:B--2---:R-:W-:-:S14]  /*1020*/  R2UR UR5, R50 ;  /* 0x00000000320572ca */ /* 0x004fdc00000e0000 */
[----:B------:R-:W2:Y:S01]  /*1030*/  LDCU UR5, c[0x0][UR5+0x2b0] ;  /* 0x00005600050577ac */ /* 0x000ea20008000800 */
[----:B------:R-:W-:-:S05]  /*1040*/  CS2R.32 R50, SR_CgaSize ;  /* 0x0000000000327805 */ /* 0x000fca0000008a00 */
[----:B------:R-:W-:-:S05]  /*1050*/  IMAD R50, R50, -0xa0, RZ ;  /* 0xffffff6032327824 */ /* 0x000fca00078e02ff */
[----:B------:R-:W-:-:S14]  /*1060*/  R2UR UR4, R50 ;  /* 0x00000000320472ca */ /* 0x000fdc00000e0000 */
[----:B------:R-:W3:Y:S01]  /*1070*/  LDCU UR4, c[0x0][UR4+0x2b4] ;  /* 0x00005680040477ac */ /* 0x000ee20008000800 */
[----:B------:R-:W4:Y:S01]  /*1080*/  S2UR UR30, SR_CTAID.Y ;  /* 0x00000000001e79c3 */ /* 0x000f220000002600 */
[----:B------:R-:W-:-:S05]  /*1090*/  CS2R.32 R50, SR_CgaSize ;  /* 0x0000000000327805 */ /* 0x000fca0000008a00 */
[----:B------:R-:W-:-:S05]  /*10a0*/  IMAD R50, R50, -0xa0, RZ ;  /* 0xffffff6032327824 */ /* 0x000fca00078e02ff */
[----:B------:R-:W-:-:S14]  /*10b0*/  R2UR UR7, R50 ;  /* 0x00000000320772ca */ /* 0x000fdc00000e0000 */
[----:B------:R-:W3:Y:S01]  /*10c0*/  LDCU UR7, c[0x0][UR7+0x2a4] ;  /* 0x00005480070777ac */ /* 0x000ee20008000800 */
[----:B------:R-:W-:-:S05]  /*10d0*/  CS2R.32 R50, SR_CgaSize ;  /* 0x0000000000327805 */ /* 0x000fca0000008a00 */
[----:B------:R-:W-:-:S05]  /*10e0*/  IMAD R50, R50, -0xa0, RZ ;  /* 0xffffff6032327824 */ /* 0x000fca00078e02ff */
[----:B------:R-:W-:-:S14]  /*10f0*/  R2UR UR63, R50 ;  /* 0x00000000323f72ca */ /* 0x000fdc00000e0000 */
[----:B------:R-:W3:Y:S01]  /*1100*/  LDCU UR63, c[0x0][UR63+0x2a0] ;  /* 0x000054003f3f77ac */ /* 0x000ee20008000800 */
[----:B------:R-:W-:Y:S01]  /*1110*/  UISETP.GT.U32.AND UP0, UPT, UR48, 0xffff, UPT ;  /* 0x0000ffff3000788c */ /* 0x000fe2000bf04070 */
[----:B------:R-:W3:Y:S01]  /*1120*/  LDCU UR19, c[0x0][0xb24] ;  /* 0x00016480ff1377ac */ /* 0x000ee20008000800 */
[----:B------:R-:W3:Y:S01]  /*1130*/  LDCU UR45, c[0x0][0xb24] ;  /* 0x00016480ff2d77ac */ /* 0x000ee20008000800 */
[----:B-1----:R-:W-:Y:S01]  /*1140*/  I2FP.F32.U32 R3, UR31 ;  /* 0x0000001f00037c45 */ /* 0x002fe20008201000 */
[----:B------:R-:W1:Y:S04]  /*1150*/  LDCU UR23, c[0x0][0xb30] ;  /* 0x00016600ff1777ac */ /* 0x000e680008000800 */
[----:B--2---:R-:W-:Y:S01]  /*1160*/  FMUL R3, R3, UR5 ;  /* 0x0000000503037c20 */ /* 0x004fe20008400000 */
[----:B------:R-:W-:Y:S01]  /*1170*/  USHF.L.U32 UR24, UR47, 0xa, URZ ;  /* 0x0000000a2f187899 */ /* 0x000fe200080006ff */
[----:B----4-:R-:W-:Y:S01]  /*1180*/  I2FP.F32.U32 R2, UR30 ;  /* 0x0000001e00027c45 */ /* 0x010fe20008201000 */
[----:B------:R-:W-:-:S03]  /*1190*/  USHF.L.U32 UR46, UR31, 0x6, URZ ;  /* 0x000000061f2e7899 */ /* 0x000fc600080006ff */
[----:B------:R-:W2:Y:S01]  /*11a0*/  F2I.U32.TRUNC.NTZ R3, R3 ;  /* 0x0000000300037305 */ /* 0x000ea2000020f000 */
[----:B------:R-:W-:Y:S01]  /*11b0*/  USEL UR21, UR48, 0xffff, !UP0 ;  /* 0x0000ffff30157887 */ /* 0x000fe2000c000000 */
[----:B---3--:R-:W-:-:S06]  /*11c0*/  FMUL R2, R2, UR4 ;  /* 0x0000000402027c20 */ /* 0x008fcc0008400000 */
[----:B------:R-:W3:Y:S01]  /*11d0*/  F2I.U32.TRUNC.NTZ R2, R2 ;  /* 0x0000000200027305 */ /* 0x000ee2000020f000 */
[----:B--2---:R-:W-:Y:S02]  /*11e0*/  R2UR UR4, R3 ;  /* 0x00000000030472ca */ /* 0x004fe400000e0000 */
[----:B------:R-:W-:Y:S02]  /*11f0*/  PRMT R3, RZ, 0x7610, R3 ;  /* 0x00007610ff037816 */ /* 0x000fe40000000003 */
[----:B---3--:R-:W-:Y:S02]  /*1200*/  R2UR UR6, R2 ;  /* 0x00000000020672ca */ /* 0x008fe400000e0000 */
[----:B------:R-:W-:-:S07]  /*1210*/  PRMT R2, RZ, 0x7610, R2 ;  /* 0x00007610ff027816 */ /* 0x000fce0000000002 */
[----:B------:R-:W-:-:S04]  /*1220*/  UIADD3 UR5, UPT, UPT, -UR4, URZ, URZ ;  /* 0x000000ff04057290 */ /* 0x000fc8000fffe1ff */
[----:B------:R-:W-:Y:S02]  /*1230*/  UIMAD UR63, UR63, UR5, UR31 ;  /* 0x000000053f3f72a4 */ /* 0x000fe4000f8e021f */
[----:B------:R-:W-:-:S04]  /*1240*/  UIADD3 UR4, UPT, UPT, -UR6, URZ, URZ ;  /* 0x000000ff06047290 */ /* 0x000fc8000fffe1ff */
[----:B------:R-:W-:-:S06]  /*1250*/  UIMAD UR4, UR7, UR4, UR30 ;  /* 0x00000004070472a4 */ /* 0x000fcc000f8e021e */
[----:B------:R-:W-:Y:S01]  /*1260*/  IMAD.U32 R50, RZ, RZ, UR4 ;  /* 0x00000004ff327e24 */ /* 0x000fe2000f8e00ff */
[----:B-1----:R-:W-:Y:S06]  /*1270*/  BRA.U UP5, `(.L_x_18) ;  /* 0x0000000105407547 */ /* 0x002fec000b800000 */
[----:B------:R-:W-:Y:S01]  /*1280*/  R2UR UR4, R50 ;  /* 0x00000000320472ca */ /* 0x000fe200000e0000 */
[----:B------:R-:W-:-:S12]  /*1290*/  ULOP3.LUT UR7, UR63, 0xfffffffe, URZ, 0xc0, !UPT ;  /* 0xfffffffe3f077892 */ /* 0x000fd8000f8ec0ff */
[----:B------:R-:W-:Y:S02]  /*12a0*/  UISETP.NE.AND UP0, UPT, UR4, URZ, UPT ;  /* 0x000000ff0400728c */ /* 0x000fe4000bf05270 */
[----:B------:R-:W-:Y:S02]  /*12b0*/  ULOP3.LUT UR4, UR63, 0x2, URZ, 0x3c, !UPT ;  /* 0x000000023f047892 */ /* 0x000fe4000f8e3cff */
[----:B------:R-:W-:Y:S02]  /*12c0*/  UISETP.GT.U32.AND UP2, UPT, UR63, 0x1, UP0 ;  /* 0x000000013f00788c */ /* 0x000fe40008744070 */
[----:B------:R-:W-:Y:S02]  /*12d0*/  UISETP.GT.U32.AND UP0, UPT, UR4, 0x1, UP0 ;  /* 0x000000010400788c */ /* 0x000fe40008704070 */
[----:B------:R-:W-:Y:S02]  /*12e0*/  USEL UR5, URZ, 0x2, UP2 ;  /* 0x00000002ff057887 */ /* 0x000fe40009000000 */
[----:B------:R-:W-:-:S02]  /*12f0*/  USEL UR6, URZ, 0x1, UP2 ;  /* 0x00000001ff067887 */ /* 0x000fc40009000000 */
[----:B------:R-:W-:Y:S02]  /*1300*/  USEL UR4, URZ, 0x4, UP0 ;  /* 0x00000004ff047887 */ /* 0x000fe40008000000 */
[----:B------:R-:W-:Y:S02]  /*1310*/  USEL UR8, URZ, 0x8, UP0 ;  /* 0x00000008ff087887 */ /* 0x000fe40008000000 */
[----:B------:R-:W-:-:S03]  /*1320*/  UIADD3 UR4, UPT, UPT, UR4, UR5, UR6 ;  /* 0x0000000504047290 */ /* 0x000fc6000fffe006 */
[----:B------:R-:W-:Y:S01]  /*1330*/  UMOV UR5, 0x3 ;  /* 0x0000000300057882 */ /* 0x000fe20000000000 */
[----:B------:R-:W-:Y:S02]  /*1340*/  UIADD3 UR4, UPT, UPT, UR4, UR8, URZ ;  /* 0x0000000804047290 */ /* 0x000fe4000fffe0ff */
[----:B------:R-:W-:-:S04]  /*1350*/  USHF.L.U32 UR5, UR5, UR7, URZ ;  /* 0x0000000705057299 */ /* 0x000fc800080006ff */
[----:B------:R-:W-:Y:S02]  /*1360*/  MOV R3, UR4 ;  /* 0x0000000400037c02 */ /* 0x000fe40008000f00 */
[----:B------:R-:W-:-:S07]  /*1370*/  IMAD.U32 R2, RZ, RZ, UR5 ;  /* 0x00000005ff027e24 */ /* 0x000fce000f8e00ff */
.L_x_18:
[----:B------:R-:W1:Y:S01]  /*1380*/  S2UR UR36, SR_CTAID.Z ;  /* 0x00000000002479c3 */ /* 0x000e620000002700 */
[----:B------:R-:W-:Y:S01]  /*1390*/  UISETP.GE.AND UP0, UPT, UR19, 0x1, UPT ;  /* 0x000000011300788c */ /* 0x000fe2000bf06270 */
[----:B------:R-:W-:-:S08]  /*13a0*/  UMOV UR25, 0x5 ;  /* 0x0000000500197882 */ /* 0x000fd00000000000 */
[----:B------:R-:W-:Y:S05]  /*13b0*/  BRA.U !UP0, `(.L_x_19) ;  /* 0x0000000108d07547 */ /* 0x000fea000b800000 */
[----:B------:R-:W2:Y:S01]  /*13c0*/  LDCU.128 UR12, c[0x0][0xb10] ;  /* 0x00016200ff0c77ac */ /* 0x000ea20008000c00 */
[----:B------:R-:W3:Y:S01]  /*13d0*/  LDCU UR6, c[0x0][0x370] ;  /* 0x00006e00ff0677ac */ /* 0x000ee20008000800 */
[----:B------:R-:W4:Y:S01]  /*13e0*/  LDCU UR7, c[0x0][0x374] ;  /* 0x00006e80ff0777ac */ /* 0x000f220008000800 */
[----:B------:R-:W1:Y:S01]  /*13f0*/  LDCU UR20, c[0x0][0xb0c] ;  /* 0x00016180ff1477ac */ /* 0x000e620008000800 */
[----:B------:R-:W1:Y:S01]  /*1400*/  LDCU UR22, c[0x0][0xb20] ;  /* 0x00016400ff1677ac */ /* 0x000e620008000800 */
[----:B------:R-:W1:Y:S01]  /*1410*/  LDCU.64 UR8, c[0x0][0xb28] ;  /* 0x00016500ff0877ac */ /* 0x000e620008000a00 */
[----:B--2---:R-:W-:Y:S02]  /*1420*/  UISETP.NE.AND UP3, UPT, UR14, 0x1, UPT ;  /* 0x000000010e00788c */ /* 0x004fe4000bf65270 */
[----:B----4-:R-:W-:Y:S02]  /*1430*/  UIMAD.WIDE.U32 UR10, UR7, UR15, URZ ;  /* 0x0000000f070a72a5 */ /* 0x010fe4000f8e00ff */
[----:B---3--:R-:W-:-:S02]  /*1440*/  UIMAD.WIDE.U32 UR16, UR6, UR12, URZ ;  /* 0x0000000c061072a5 */ /* 0x008fc4000f8e00ff */
[----:B-1----:R-:W-:Y:S02]  /*1450*/  UISETP.NE.AND UP0, UPT, UR20, 0x1, UPT ;  /* 0x000000011400788c */ /* 0x002fe4000bf05270 */
[----:B------:R-:W-:Y:S01]  /*1460*/  UIMAD.WIDE.U32 UR4, UR31, UR12, URZ ;  /* 0x0000000c1f0472a5 */ /* 0x000fe2000f8e00ff */
[----:B------:R-:W-:Y:S02]  /*1470*/  UMOV UR10, UR11 ;  /* 0x0000000b000a7c82 */ /* 0x000fe40008000000 */
[----:B------:R-:W-:Y:S01]  /*1480*/  UMOV UR16, UR17 ;  /* 0x0000001100107c82 */ /* 0x000fe20008000000 */
[----:B------:R-:W-:Y:S02]  /*1490*/  @UP3 USHF.R.U32.HI UR7, URZ, UR22, UR10 ;  /* 0x00000016ff073299 */ /* 0x000fe4000801160a */
[----:B------:R-:W-:Y:S02]  /*14a0*/  UISETP.NE.AND UP2, UPT, UR19, 0x1, UPT ;  /* 0x000000011300788c */ /* 0x000fe4000bf45270 */
[----:B------:R-:W-:-:S02]  /*14b0*/  USHF.R.U32.HI UR5, URZ, UR13, UR5 ;  /* 0x0000000dff057299 */ /* 0x000fc40008011605 */
[----:B------:R-:W-:Y:S02]  /*14c0*/  @UP0 USHF.R.U32.HI UR6, URZ, UR13, UR16 ;  /* 0x0000000dff060299 */ /* 0x000fe40008011610 */
[----:B------:R-:W-:Y:S02]  /*14d0*/  UIMAD.WIDE.U32 UR12, UR30, UR15, URZ ;  /* 0x0000000f1e0c72a5 */ /* 0x000fe4000f8e00ff */
[----:B------:R-:W-:Y:S02]  /*14e0*/  UIMAD.WIDE.U32 UR10, UR7, UR8, URZ ;  /* 0x00000008070a72a5 */ /* 0x000fe4000f8e00ff */
[----:B------:R-:W-:Y:S02]  /*14f0*/  UIMAD.WIDE.U32 UR16, UR6, UR8, URZ ;  /* 0x00000008061072a5 */ /* 0x000fe4000f8e00ff */
[----:B------:R-:W-:Y:S01]  /*1500*/  USEL UR5, UR31, UR5, !UP0 ;  /* 0x000000051f057287 */ /* 0x000fe2000c000000 */
[----:B------:R-:W-:Y:S02]  /*1510*/  UMOV UR4, UR13 ;  /* 0x0000000d00047c82 */ /* 0x000fe40008000000 */
[----:B------:R-:W-:Y:S01]  /*1520*/  UMOV UR10, UR11 ;  /* 0x0000000b000a7c82 */ /* 0x000fe20008000000 */
[----:B------:R-:W-:-:S02]  /*1530*/  USHF.R.U32.HI UR4, URZ, UR22, UR4 ;  /* 0x00000016ff047299 */ /* 0x000fc40008011604 */
[----:B------:R-:W-:Y:S01]  /*1540*/  @UP2 USHF.R.U32.HI UR7, URZ, UR9, UR10 ;  /* 0x00000009ff072299 */ /* 0x000fe2000801160a */
[----:B------:R-:W-:Y:S01]  /*1550*/  UMOV UR16, UR17 ;  /* 0x0000001100107c82 */ /* 0x000fe20008000000 */
[----:B------:R-:W-:Y:S02]  /*1560*/  USEL UR4, UR30, UR4, !UP3 ;  /* 0x000000041e047287 */ /* 0x000fe4000d800000 */
[----:B------:R-:W-:Y:S02]  /*1570*/  @UP2 USHF.R.U32.HI UR6, URZ, UR9, UR16 ;  /* 0x00000009ff062299 */ /* 0x000fe40008011610 */
[----:B------:R-:W-:Y:S02]  /*1580*/  UIMAD UR7, UR7, UR19, URZ ;  /* 0x00000013070772a4 */ /* 0x000fe4000f8e02ff */
[----:B------:R-:W-:Y:S02]  /*1590*/  UIMAD UR12, UR6, UR19, URZ ;  /* 0x00000013060c72a4 */ /* 0x000fe4000f8e02ff */
[----:B------:R-:W-:-:S02]  /*15a0*/  UISETP.GE.AND UP0, UPT, UR4, UR7, UPT ;  /* 0x000000070400728c */ /* 0x000fc4000bf06270 */
[----:B------:R-:W-:Y:S02]  /*15b0*/  UIMAD.WIDE.U32 UR10, UR4, UR8, URZ ;  /* 0x00000008040a72a5 */ /* 0x000fe4000f8e00ff */
[----:B------:R-:W-:Y:S02]  /*15c0*/  UISETP.GE.OR UP0, UPT, UR5, UR12, UP0 ;  /* 0x0000000c0500728c */ /* 0x000fe40008706670 */
[----:B------:R-:W-:Y:S02]  /*15d0*/  UIMAD.WIDE.U32 UR12, UR5, UR8, URZ ;  /* 0x00000008050c72a5 */ /* 0x000fe4000f8e00ff */
[----:B------:R-:W-:Y:S01]  /*15e0*/  UIADD3 UR10, UPT, UPT, -UR4, URZ, URZ ;  /* 0x000000ff040a7290 */ /* 0x000fe2000fffe1ff */
[----:B------:R-:W-:Y:S01]  /*15f0*/  UMOV UR8, UR11 ;  /* 0x0000000b00087c82 */ /* 0x000fe20008000000 */
[----:B------:R-:W-:Y:S02]  /*1600*/  UIADD3 UR11, UPT, UPT, -UR5, URZ, URZ ;  /* 0x000000ff050b7290 */ /* 0x000fe4000fffe1ff */
[----:B------:R-:W-:-:S03]  /*1610*/  USHF.R.U32.HI UR8, URZ, UR9, UR8 ;  /* 0x00000009ff087299 */ /* 0x000fc60008011608 */
[----:B------:R-:W-:Y:S01]  /*1620*/  @!UP0 UMOV UR7, UR13 ;  /* 0x0000000d00078c82 */ /* 0x000fe20008000000 */
[----:B------:R-:W-:Y:S02]  /*1630*/  UIMAD UR30, UR14, UR10, UR30 ;  /* 0x0000000a0e1e72a4 */ /* 0x000fe4000f8e021e */
[----:B------:R-:W-:Y:S02]  /*1640*/  USEL UR8, UR4, UR8, !UP2 ;  /* 0x0000000804087287 */ /* 0x000fe4000d000000 */
[----:B------:R-:W-:Y:S02]  /*1650*/  @!UP0 USHF.R.U32.HI UR7, URZ, UR9, UR7 ;  /* 0x00000009ff078299 */ /* 0x000fe40008011607 */
[----:B------:R-:W-:Y:S02]  /*1660*/  UIADD3 UR9, UPT, UPT, -UR8, URZ, URZ ;  /* 0x000000ff08097290 */ /* 0x000fe4000fffe1ff */
[----:B------:R-:W-:Y:S02]  /*1670*/  @!UP0 USEL UR7, UR5, UR7, !UP2 ;  /* 0x0000000705078287 */ /* 0x000fe4000d000000 */
[----:B------:R-:W-:-:S02]  /*1680*/  UIMAD UR9, UR19, UR9, UR4 ;  /* 0x00000009130972a4 */ /* 0x000fc4000f8e0204 */
[----:B------:R-:W-:Y:S02]  /*1690*/  @!UP0 UIADD3 UR8, UPT, UPT, UR8, -UR7, URZ ;  /* 0x8000000708088290 */ /* 0x000fe4000fffe0ff */
[----:B------:R-:W-:Y:S02]  /*16a0*/  @!UP0 UIMAD UR6, UR9, UR6, UR7 ;  /* 0x00000006090682a4 */ /* 0x000fe4000f8e0207 */
[----:B------:R-:W-:Y:S02]  /*16b0*/  @!UP0 UIMAD UR4, UR8, UR19, UR5 ;  /* 0x00000013080482a4 */ /* 0x000fe4000f8e0205 */
[----:B------:R-:W-:Y:S02]  /*16c0*/  UIMAD UR31, UR20, UR11, UR31 ;  /* 0x0000000b141f72a4 */ /* 0x000fe4000f8e021f */
[----:B------:R-:W-:Y:S01]  /*16d0*/  UIMAD UR30, UR4, UR14, UR30 ;  /* 0x0000000e041e72a4 */ /* 0x000fe2000f8e021e */
[----:B------:R-:W-:Y:S02]  /*16e0*/  @!UP0 UMOV UR5, UR6 ;  /* 0x0000000600058c82 */ /* 0x000fe40008000000 */
[----:B------:R-:W-:-:S12]  /*16f0*/  UIMAD UR31, UR5, UR20, UR31 ;  /* 0x00000014051f72a4 */ /* 0x000fd8000f8e021f */
.L_x_19:
[----:B------:R-:W-:Y:S02]  /*1700*/  UISETP.NE.AND UP2, UPT, UR23, 0x1, UPT ;  /* 0x000000011700788c */ /* 0x000fe4000bf45270 */
[----:B------:R-:W-:Y:S02]  /*1710*/  ULOP3.LUT UR21, UR21, 0xffff, URZ, 0xc0, !UPT ;  /* 0x0000ffff15157892 */ /* 0x000fe4000f8ec0ff */
[----:B------:R-:W-:Y:S02]  /*1720*/  UISETP.NE.AND UP0, UPT, UR18, 0x2, UPT ;  /* 0x000000021200788c */ /* 0x000fe4000bf05270 */
[----:B------:R-:W-:Y:S02]  /*1730*/  ULOP3.LUT UR24, UR24, 0x800, URZ, 0xc0, !UPT ;  /* 0x0000080018187892 */ /* 0x000fe4000f8ec0ff */
[----:B------:R-:W-:Y:S02]  /*1740*/  ULOP3.LUT UR46, UR46, 0x40, URZ, 0xc0, !UPT ;  /* 0x000000402e2e7892 */ /* 0x000fe4000f8ec0ff */
[----:B------:R-:W-:Y:S01]  /*1750*/  USHF.L.U32 UR21, UR25, UR21, URZ ;  /* 0x0000001519157299 */ /* 0x000fe200080006ff */
[----:B------:R-:W-:Y:S11]  /*1760*/  BRA.U UP2, `(.L_x_20) ;  /* 0x0000000102407547 */ /* 0x000ff6000b800000 */
[----:B------:R-:W2:Y:S01]  /*1770*/  LDCU.128 UR8, c[0x0][0xb10] ;  /* 0x00016200ff0877ac */ /* 0x000ea20008000c00 */
[----:B------:R-:W3:Y:S01]  /*1780*/  LDCU UR12, c[0x0][0xb0c] ;  /* 0x00016180ff0c77ac */ /* 0x000ee20008000800 */
[----:B------:R-:W4:Y:S01]  /*1790*/  LDCU UR13, c[0x0][0xb20] ;  /* 0x00016400ff0d77ac */ /* 0x000f220008000800 */
[----:B--2---:R-:W-:Y:S02]  /*17a0*/  UIMAD.WIDE.U32 UR4, UR31, UR8, URZ ;  /* 0x000000081f0472a5 */ /* 0x004fe4000f8e00ff */
[----:B------:R-:W-:Y:S02]  /*17b0*/  UIMAD.WIDE.U32 UR6, UR30, UR11, URZ ;  /* 0x0000000b1e0672a5 */ /* 0x000fe4000f8e00ff */
[----:B---3--:R-:W-:Y:S02]  /*17c0*/  UISETP.NE.AND UP2, UPT, UR12, 0x1, UPT ;  /* 0x000000010c00788c */ /* 0x008fe4000bf45270 */
[----:B------:R-:W-:-:S03]  /*17d0*/  USHF.R.U32.HI UR5, URZ, UR9, UR5 ;  /* 0x00000009ff057299 */ /* 0x000fc60008011605 */
[----:B------:R-:W-:Y:S01]  /*17e0*/  UMOV UR4, UR7 ;  /* 0x0000000700047c82 */ /* 0x000fe20008000000 */
[----:B------:R-:W-:Y:S02]  /*17f0*/  USEL UR5, UR31, UR5, !UP2 ;  /* 0x000000051f057287 */ /* 0x000fe4000d000000 */
[----:B------:R-:W-:Y:S02]  /*1800*/  UISETP.NE.AND UP2, UPT, UR10, 0x1, UPT ;  /* 0x000000010a00788c */ /* 0x000fe4000bf45270 */
[----:B----4-:R-:W-:-:S04]  /*1810*/  USHF.R.U32.HI UR4, URZ, UR13, UR4 ;  /* 0x0000000dff047299 */ /* 0x010fc80008011604 */
[----:B------:R-:W-:-:S04]  /*1820*/  USEL UR4, UR30, UR4, !UP2 ;  /* 0x000000041e047287 */ /* 0x000fc8000d000000 */
[----:B------:R-:W-:Y:S02]  /*1830*/  UIADD3 UR6, UPT, UPT, UR5, -UR4, URZ ;  /* 0x8000000405067290 */ /* 0x000fe4000fffe0ff */
[----:B------:R-:W-:Y:S02]  /*1840*/  UIADD3 UR4, UPT, UPT, -UR5, UR4, URZ ;  /* 0x0000000405047290 */ /* 0x000fe4000fffe1ff */
[----:B------:R-:W-:Y:S02]  /*1850*/  UIMAD UR30, UR6, UR10, UR30 ;  /* 0x0000000a061e72a4 */ /* 0x000fe4000f8e021e */
[----:B------:R-:W-:-:S12]  /*1860*/  UIMAD UR31, UR4, UR12, UR31 ;  /* 0x0000000c041f72a4 */ /* 0x000fd8000f8e021f */
.L_x_20:
[----:B------:R-:W-:Y:S05]  /*1870*/  BRA.U !UP6, `(.L_x_21) ;  /* 0x000000010e0c7547 */ /* 0x000fea000b800000 */
[----:B------:R-:W-:Y:S01]  /*1880*/  UCGABAR_WAIT ;  /* 0x0000000000007dc7 */ /* 0x000fe20008000000 */
[----:B------:R-:W-:Y:S01]  /*1890*/  CCTL.IVALL ;  /* 0x00000000ff00798f */ /* 0x000fe20002000000 */
[----:B------:R-:W-:Y:S05]  /*18a0*/  BRA `(.L_x_22) ;  /* 0x0000000000047947 */ /* 0x000fea0003800000 */
.L_x_21:
[----:B------:R-:W-:Y:S06]  /*18b0*/  BAR.SYNC.DEFER_BLOCKING 0x0 ;  /* 0x0000000000007b1d */ /* 0x000fec0000010000 */
.L_x_22:
[----:B------:R-:W-:Y:S05]  /*18c0*/  BRA.U UP0, `(.L_x_23) ;  /* 0x0000001900247547 */ /* 0x000fea000b800000 */
[----:B------:R-:W2:Y:S01]  /*18d0*/  LDCU UR6, c[0x0][0x38c] ;  /* 0x00007180ff0677ac */ /* 0x000ea20008000800 */
[----:B------:R-:W-:Y:S01]  /*18e0*/  PLOP3.LUT P1, PT, PT, PT, UP4, 0x80, 0x8 ;  /* 0x000000000008781c */ /* 0x000fe20003f2f048 */
[----:B------:R-:W-:Y:S01]  /*18f0*/  IMAD.MOV.U32 R12, RZ, RZ, 0x1 ;  /* 0x00000001ff0c7424 */ /* 0x000fe200078e00ff */
[----:B------:R-:W-:Y:S02]  /*1900*/  ISETP.NE.AND P2, PT, R0, RZ, P3 ;  /* 0x000000ff0000720c */ /* 0x000fe40001f45270 */
[----:B------:R-:W-:Y:S02]  /*1910*/  CS2R R10, SRZ ;  /* 0x00000000000a7805 */ /* 0x000fe4000001ff00 */
[----:B------:R-:W-:Y:S01]  /*1920*/  PLOP3.LUT P1, PT, P1, PT, PT, 0x8, 0x80 ;  /* 0x000000000080781c */ /* 0x000fe20000f2e170 */
[----:B------:R-:W-:Y:S01]  /*1930*/  IMAD.MOV.U32 R9, RZ, RZ, RZ ;  /* 0x000000ffff097224 */ /* 0x000fe200078e00ff */
[----:B------:R-:W3:Y:S01]  /*1940*/  LDCU UR39, c[0x0][0x370] ;  /* 0x00006e00ff2777ac */ /* 0x000ee20008000800 */
[----:B------:R-:W-:Y:S01]  /*1950*/  IMAD.MOV.U32 R8, RZ, RZ, 0x1 ;  /* 0x00000001ff087424 */ /* 0x000fe200078e00ff */
[----:B------:R-:W4:Y:S01]  /*1960*/  LDCU.64 UR26, c[0x0][0x348] ;  /* 0x00006900ff1a77ac */ /* 0x000f220008000a00 */
[----:B------:R-:W-:Y:S01]  /*1970*/  ULEA.HI UR43, UR24, UR46, URZ, 0x1a ;  /* 0x0000002e182b7291 */ /* 0x000fe2000f8fd0ff */
[----:B------:R-:W1:Y:S01]  /*1980*/  LDCU UR38, c[0x0][0x374] ;  /* 0x00006e80ff2677ac */ /* 0x000e620008000800 */
[----:B--2---:R-:W-:-:S02]  /*1990*/  UIADD3 UR5, UPT, UPT, UR6, 0x3f, URZ ;  /* 0x0000003f06057890 */ /* 0x004fc4000fffe0ff */
[----:B------:R-:W-:Y:S02]  /*19a0*/  UIADD3 UR48, UPT, UPT, UR6, 0x7e, URZ ;  /* 0x0000007e06307890 */ /* 0x000fe4000fffe0ff */
[----:B------:R-:W-:-:S04]  /*19b0*/  USHF.R.S32.HI UR4, URZ, 0x1f, UR5 ;  /* 0x0000001fff047899 */ /* 0x000fc80008011405 */
[----:B------:R-:W-:Y:S02]  /*19c0*/  ULEA.HI UR4, UR4, UR5, URZ, 0x6 ;  /* 0x0000000504047291 */ /* 0x000fe4000f8f30ff */
[----:B------:R-:W-:Y:S02]  /*19d0*/  UIADD3 UR5, UPT, UPT, UR6, -0x1, URZ ;  /* 0xffffffff06057890 */ /* 0x000fe4000fffe0ff */
[----:B------:R-:W-:Y:S02]  /*19e0*/  USHF.R.S32.HI UR41, URZ, 0x6, UR4 ;  /* 0x00000006ff297899 */ /* 0x000fe40008011404 */
[----:B------:R-:W-:Y:S02]  /*19f0*/  UISETP.GE.U32.AND UP1, UPT, UR5, -0x7f, UPT ;  /* 0xffffff810500788c */ /* 0x000fe4000bf26070 */
[----:B------:R-:W-:Y:S01]  /*1a00*/  UISETP.LT.U32.AND UP0, UPT, UR41, 0xd, UPT ;  /* 0x0000000d2900788c */ /* 0x000fe2000bf01070 */
[----:B------:R-:W-:-:S03]  /*1a10*/  UMOV UR5, URZ ;  /* 0x000000ff00057c82 */ /* 0x000fc60008000000 */
[----:B------:R-:W-:Y:S02]  /*1a20*/  USEL UR40, UR41, 0xd, UP0 ;  /* 0x0000000d29287887 */ /* 0x000fe40008000000 */
[----:B------:R-:W-:Y:S02]  /*1a30*/  UISETP.NE.AND UP0, UPT, UR18, URZ, UPT ;  /* 0x000000ff1200728c */ /* 0x000fe4000bf05270 */
[----:B------:R-:W-:Y:S02]  /*1a40*/  UIADD3 UR4, UPT, UPT, UR40, -0x1, URZ ;  /* 0xffffffff28047890 */ /* 0x000fe4000fffe0ff */
[----:B------:R-:W-:Y:S02]  /*1a50*/  @UP1 UIADD3 UR4, UPT, UPT, UR40, URZ, URZ ;  /* 0x000000ff28041290 */ /* 0x000fe4000fffe0ff */
[----:B------:R-:W-:Y:S02]  /*1a60*/  USEL UR25, UR55, 0x2, UP0 ;  /* 0x0000000237197887 */ /* 0x000fe40008000000 */
[----:B------:R-:W-:-:S02]  /*1a70*/  UIADD3 UR44, UPT, UPT, UR41, -UR40, URZ ;  /* 0x80000028292c7290 */ /* 0x000fc4000fffe0ff */
[----:B------:R-:W-:Y:S02]  /*1a80*/  UIADD3 UR28, UPT, UPT, UR4, 0x1, URZ ;  /* 0x00000001041c7890 */ /* 0x000fe4000fffe0ff */
[----:B-1-34-:R-:W-:-:S12]  /*1a90*/  UIADD3 UR42, UPT, UPT, -UR4, URZ, URZ ;  /* 0x000000ff042a7290 */ /* 0x01afd8000fffe1ff */
.L_x_43:
[----:B------:R-:W-:Y:S01]  /*1aa0*/  UISETP.NE.AND UP0, UPT, UR47, URZ, UPT ;  /* 0x000000ff2f00728c */ /* 0x000fe2000bf05270 */
[----:B------:R-:W1:Y:S08]  /*1ab0*/  S2UR UR47, SR_CgaCtaId ;  /* 0x00000000002f79c3 */ /* 0x000e700000008800 */
[----:B------:R-:W-:Y:S05]  /*1ac0*/  BRA.U UP0, `(.L_x_24) ;  /* 0x0000000100347547 */ /* 0x000fea000b800000 */
[----:B------:R-:W2:Y:S01]  /*1ad0*/  S2R R0, SR_CgaCtaId ;  /* 0x0000000000007919 */ /* 0x000ea20000008800 */
[----:B------:R-:W-:-:S04]  /*1ae0*/  MOV R2, 0x400 ;  /* 0x0000040000027802 */ /* 0x000fc80000000f00 */
[----:B--2---:R-:W-:Y:S02]  /*1af0*/  LEA R0, R0, R2, 0x18 ;  /* 0x0000000200007211 */ /* 0x004fe400078ec0ff */
[----:B------:R-:W-:-:S03]  /*1b00*/  SHF.L.U32 R2, R8, 0x1f, RZ ;  /* 0x0000001f08027819 */ /* 0x000fc600000006ff */
[----:B------:R-:W-:-:S04]  /*1b10*/  IMAD R0, R9, 0x8, R0 ;  /* 0x0000000809007824 */ /* 0x000fc800078e0200 */
[----:B------:R-:W2:Y:S02]  /*1b20*/  SYNCS.PHASECHK.TRANS64.TRYWAIT P0, [R0+URZ+0x190], R2 ;  /* 0x00019002000075a7 */ /* 0x000ea400080011ff */
[----:B--2---:R-:W-:Y:S05]  /*1b30*/  @!P0 BRA `(.L_x_25) ;  /* 0x0000007800648947 */ /* 0x004fea0003800000 */
.L_x_159:
[----:B------:R-:W-:Y:S01]  /*1b40*/  VIADD R9, R9, 0x1 ;  /* 0x0000000109097836 */ /* 0x000fe20000000000 */
[----:B------:R2:W-:Y:S04]  /*1b50*/  SYNCS.ARRIVE.TRANS64.A1T0 RZ, [R0+URZ+0x180], RZ ;  /* 0x000180ff00ff79a7 */ /* 0x0005e800081000ff */
[----:B------:R-:W-:-:S04]  /*1b60*/  ISETP.NE.AND P0, PT, R9, 0x2, PT ;  /* 0x000000020900780c */ /* 0x000fc80003f05270 */
[----:B------:R-:W-:Y:S02]  /*1b70*/  SEL R9, R9, RZ, P0 ;  /* 0x000000ff09097207 */ /* 0x000fe40000000000 */
[----:B--2---:R-:W-:-:S04]  /*1b80*/  SEL R0, RZ, 0x1, P0 ;  /* 0x00000001ff007807 */ /* 0x004fc80000000000 */
[----:B------:R-:W-:-:S07]  /*1b90*/  LOP3.LUT R8, R8, R0, RZ, 0x3c, !PT ;  /* 0x0000000008087212 */ /* 0x000fce00078e3cff */
.L_x_24:
[----:B------:R-:W-:Y:S01]  /*1ba0*/  UMOV UR6, 0x400 ;  /* 0x0000040000067882 */ /* 0x000fe20000000000 */
[----:B------:R-:W-:Y:S01]  /*1bb0*/  UISETP.GE.U32.AND UP0, UPT, UR48, 0x7f, UPT ;  /* 0x0000007f3000788c */ /* 0x000fe2000bf06070 */
[----:B------:R-:W-:Y:S01]  /*1bc0*/  SHF.L.U32 R0, R12, 0x1f, RZ ;  /* 0x0000001f0c007819 */ /* 0x000fe200000006ff */
[----:B-1----:R-:W-:Y:S02]  /*1bd0*/  ULEA UR6, UR47, UR6, 0x18 ;  /* 0x000000062f067291 */ /* 0x002fe4000f8ec0ff */
[----:B------:R-:W-:Y:S02]  /*1be0*/  ULEA UR11, UR30, UR43, 0x7 ;  /* 0x0000002b1e0b7291 */ /* 0x000fe4000f8e38ff */
[----:B------:R-:W-:Y:S01]  /*1bf0*/  ULEA UR4, UR5, UR6, 0x3 ;  /* 0x0000000605047291 */ /* 0x000fe2000f8e18ff */
[----:B------:R-:W-:-:S08]  /*1c00*/  UMOV UR7, URZ ;  /* 0x000000ff00077c82 */ /* 0x000fd00008000000 */
[----:B------:R1:W2:Y:S01]  /*1c10*/  SYNCS.PHASECHK.TRANS64.TRYWAIT P0, [UR4+0x68], R0 ;  /* 0x00006800ff0075a7 */ /* 0x0002a20008001104 */
[----:B------:R-:W-:-:S04]  /*1c20*/  ULEA.HI UR4, UR31, UR31, URZ, 0x1 ;  /* 0x0000001f1f047291 */ /* 0x000fc8000f8f08ff */
[----:B------:R-:W-:-:S04]  /*1c30*/  USHF.L.U32 UR4, UR4, 0x6, URZ ;  /* 0x0000000604047899 */ /* 0x000fc800080006ff */
[----:B------:R-:W-:Y:S01]  /*1c40*/  ULOP3.LUT UR34, UR46, 0xffffff80, UR4, 0xf8, !UPT ;  /* 0xffffff802e227892 */ /* 0x000fe2000f8ef804 */
[----:B------:R-:W-:Y:S11]  /*1c50*/  BRA.U !UP0, `(.L_x_26) ;  /* 0x0000000108c87547 */ /* 0x000ff6000b800000 */
[----:B------:R-:W-:Y:S01]  /*1c60*/  UMOV UR13, UR42 ;  /* 0x0000002a000d7c82 */ /* 0x000fe20008000000 */
[----:B------:R-:W-:Y:S01]  /*1c70*/  UMOV UR4, UR5 ;  /* 0x0000000500047c82 */ /* 0x000fe20008000000 */
[----:B------:R-:W-:-:S05]  /*1c80*/  UMOV UR35, URZ ;  /* 0x000000ff00237c82 */ /* 0x000fca0008000000 */
.L_x_32:
[----:B------:R-:W-:Y:S01]  /*1c90*/  ULEA UR33, UR4, UR6, 0x3 ;  /* 0x0000000604217291 */ /* 0x000fe2000f8e18ff */
[----:B------:R-:W-:Y:S01]  /*1ca0*/  @P3 MOV R2, 0x8000 ;  /* 0x0000800000023802 */ /* 0x000fe20000000f00 */
[----:B--234-:R-:W-:Y:S10]  /*1cb0*/  @P0 BRA `(.L_x_27) ;  /* 0x00000000000c0947 */ /* 0x01cff40003800000 */
[----:B------:R-:W-:-:S04]  /*1cc0*/  SHF.L.U32 R3, R12, 0x1f, RZ ;  /* 0x0000001f0c037819 */ /* 0x000fc800000006ff */
[----:B------:R-:W2:Y:S02]  /*1cd0*/  SYNCS.PHASECHK.TRANS64.TRYWAIT P0, [UR33+0x68], R3 ;  /* 0x00006803ff0075a7 */ /* 0x000ea40008001121 */
[----:B--2---:R-:W-:Y:S05]  /*1ce0*/  @!P0 BRA `(.L_x_28) ;  /* 0x00000078000c8947 */ /* 0x004fea0003800000 */
.L_x_27:
[----:B------:R2:W-:Y:S01]  /*1cf0*/  @P3 SYNCS.ARRIVE.TRANS64 RZ, [UR33], R2 ;  /* 0x00000002ffff39a7 */ /* 0x0005e20008000021 */
[----:B------:R-:W-:Y:S02]  /*1d00*/  ULOP3.LUT UR5, UR25, 0x2, URZ, 0xfc, !UPT ;  /* 0x0000000219057892 */ /* 0x000fe4000f8efcff */
[----:B------:R-:W-:Y:S02]  /*1d10*/  UIADD3 UR13, UPT, UPT, UR13, 0x1, URZ ;  /* 0x000000010d0d7890 */ /* 0x000fe4000fffe0ff */
[----:B------:R-:W-:Y:S02]  /*1d20*/  UISETP.NE.AND UP0, UPT, UR5, 0x2, UPT ;  /* 0x000000020500788c */ /* 0x000fe4000bf05270 */
[----:B------:R-:W-:-:S07]  /*1d30*/  UISETP.NE.AND UP2, UPT, UR13, 0x1, UPT ;  /* 0x000000010d00788c */ /* 0x000fce000bf45270 */
[----:B------:R-:W-:Y:S05]  /*1d40*/  BRA.U UP0, `(.L_x_29) ;  /* 0x0000000100047547 */ /* 0x000fea000b800000 */
[----:B------:R-:W-:Y:S05]  /*1d50*/  BPT.TRAP 0x1 ;  /* 0x000000040000795c */ /* 0x000fea0000300000 */
.L_x_29:
[----:B------:R-:W-:Y:S04]  /*1d60*/  BSSY.RECONVERGENT B0, `(.L_x_30) ;  /* 0x0000003000007945 */ /* 0x000fe80003800200 */
[----:B------:R-:W-:Y:S05]  /*1d70*/  @!P2 BRA `(.L_x_31) ;  /* 0x000000000004a947 */ /* 0x000fea0003800000 */
[----:B------:R-:W-:Y:S05]  /*1d80*/  BPT.TRAP 0x1 ;  /* 0x000000040000795c */ /* 0x000fea0000300000 */
.L_x_31:
[----:B------:R-:W-:Y:S05]  /*1d90*/  BSYNC.RECONVERGENT B0 ;  /* 0x0000000000007941 */ /* 0x000fea0003800200 */
.L_x_30:
[----:B------:R-:W-:Y:S02]  /*1da0*/  UIADD3 UR5, UPT, UPT, UR4, 0x1, URZ ;  /* 0x0000000104057890 */ /* 0x000fe4000fffe0ff */
[----:B------:R-:W-:Y:S02]  /*1db0*/  ULEA UR32, UR4, UR6, 0xd ;  /* 0x0000000604207291 */ /* 0x000fe4000f8e68ff */
[----:B------:R-:W-:Y:S02]  /*1dc0*/  UISETP.NE.AND UP0, UPT, UR5, 0xd, UPT ;  /* 0x0000000d0500788c */ /* 0x000fe4000bf05270 */
[----:B------:R-:W-:Y:S02]  /*1dd0*/  ULEA UR4, UR4, UR24, 0xc ;  /* 0x0000001804047291 */ /* 0x000fe4000f8e60ff */
[----:B------:R-:W-:Y:S02]  /*1de0*/  USEL UR8, URZ, 0x1, UP0 ;  /* 0x00000001ff087887 */ /* 0x000fe40008000000 */
[----:B------:R-:W-:-:S02]  /*1df0*/  USEL UR5, UR5, URZ, UP0 ;  /* 0x000000ff05057287 */ /* 0x000fc40008000000 */
[----:B------:R-:W-:Y:S02]  /*1e00*/  UIADD3 UR16, UP1, UPT, UR26, 0x80, URZ ;  /* 0x000000801a107890 */ /* 0x000fe4000ff3e0ff */
[----:B------:R-:W-:Y:S01]  /*1e10*/  ULEA UR4, UR4, UR6, 0x1 ;  /* 0x0000000604047291 */ /* 0x000fe2000f8e08ff */
[----:B------:R-:W-:Y:S01]  /*1e20*/  LOP3.LUT R12, R12, UR8, RZ, 0x3c, !PT ;  /* 0x000000080c0c7c12 */ /* 0x000fe2000f8e3cff */
[----:B------:R-:W-:Y:S02]  /*1e30*/  UIADD3 UR14, UP0, UPT, UR26, 0x180, URZ ;  /* 0x000001801a0e7890 */ /* 0x000fe4000ff1e0ff */
[----:B------:R-:W-:Y:S01]  /*1e40*/  ULEA UR7, UR5, UR6, 0x3 ;  /* 0x0000000605077291 */ /* 0x000fe2000f8e18ff */
[----:B-1----:R-:W-:Y:S01]  /*1e50*/  SHF.L.U32 R0, R12, 0x1f, RZ ;  /* 0x0000001f0c007819 */ /* 0x002fe200000006ff */
[----:B------:R-:W-:Y:S02]  /*1e60*/  ULOP3.LUT UR33, UR33, 0xfefffff8, URZ, 0xc0, !UPT ;  /* 0xfefffff821217892 */ /* 0x000fe4000f8ec0ff */
[----:B------:R-:W-:-:S02]  /*1e70*/  UIADD3.X UR17, UPT, UPT, URZ, UR27, URZ, UP1, !UPT ;  /* 0x0000001bff117290 */ /* 0x000fc40008ffe4ff */
[----:B------:R-:W-:Y:S02]  /*1e80*/  UIADD3 UR32, UPT, UPT, UR32, 0x4300, URZ ;  /* 0x0000430020207890 */ /* 0x000fe4000fffe0ff */
[----:B------:R-:W-:Y:S01]  /*1e90*/  UIADD3 UR8, UPT, UPT, UR4, 0x1e300, URZ ;  /* 0x0001e30004087890 */ /* 0x000fe2000fffe0ff */
[----:B------:R3:W4:Y:S01]  /*1ea0*/  SYNCS.PHASECHK.TRANS64.TRYWAIT P0, [UR7+0x68], R0 ;  /* 0x00006800ff0075a7 */ /* 0x0007220008001107 */
[----:B------:R-:W-:Y:S02]  /*1eb0*/  UIADD3.X UR15, UPT, UPT, URZ, UR27, URZ, UP0, !UPT ;  /* 0x0000001bff0f7290 */ /* 0x000fe400087fe4ff */
[----:B------:R-:W-:Y:S01]  /*1ec0*/  UPRMT UR4, URZ, 0x5410, UR21 ;  /* 0x00005410ff047896 */ /* 0x000fe20008000015 */
[----:B------:R-:W-:Y:S01]  /*1ed0*/  UMOV UR18, 0x0 ;  /* 0x0000000000127882 */ /* 0x000fe20000000000 */
[----:B------:R-:W-:Y:S01]  /*1ee0*/  UMOV UR19, 0x10000000 ;  /* 0x1000000000137882 */ /* 0x000fe20000000000 */
[----:B------:R-:W-:Y:S01]  /*1ef0*/  UMOV UR10, UR35 ;  /* 0x00000023000a7c82 */ /* 0x000fe20008000000 */
[----:B------:R-:W-:Y:S01]  /*1f00*/  UMOV UR12, UR36 ;  /* 0x00000024000c7c82 */ /* 0x000fe20008000000 */
[----:B------:R-:W-:Y:S01]  /*1f10*/  UMOV UR9, UR33 ;  /* 0x0000002100097c82 */ /* 0x000fe20008000000 */
[----:B------:R1:W-:Y:S01]  /*1f20*/  UTMALDG.3D.2CTA [UR32], [UR16], desc[UR18] ;  /* 0x00001220100075b4 */ /* 0x0003e20008211000 */
[----:B------:R-:W-:-:S02]  /*1f30*/  UMOV UR7, UR28 ;  /* 0x0000001c00077c82 */ /* 0x000fc40008000000 */
[----:B------:R2:W-:Y:S01]  /*1f40*/  UTMALDG.3D.MULTICAST.2CTA [UR8], [UR14], UR4, desc[UR18] ;  /* 0x000012080e0073b4 */ /* 0x0005e20008211804 */
[----:B-1----:R-:W-:Y:S01]  /*1f50*/  UIADD3 UR35, UPT, UPT, UR35, 0x40, URZ ;  /* 0x0000004023237890 */ /* 0x002fe2000fffe0ff */
[----:B--2---:R-:W-:Y:S01]  /*1f60*/  UMOV UR4, UR5 ;  /* 0x0000000500047c82 */ /* 0x004fe20008000000 */
[----:B------:R-:W-:Y:S10]  /*1f70*/  BRA.U UP2, `(.L_x_32) ;  /* 0xfffffffd02447547 */ /* 0x000ff4000b83ffff */
.L_x_26:
[----:B------:R-:W-:Y:S01]  /*1f80*/  ULEA UR4, UR5, UR6, 0x3 ;  /* 0x0000000605047291 */ /* 0x000fe2000f8e18ff */
[----:B-1-3--:R-:W-:Y:S01]  /*1f90*/  SHF.L.U32 R0, R12, 0x1f, RZ ;  /* 0x0000001f0c007819 */ /* 0x00afe200000006ff */
[----:B------:R-:W-:Y:S01]  /*1fa0*/  @!P1 SYNCS.ARRIVE.TRANS64.A1T0 RZ, [UR6+0x118], RZ ;  /* 0x000118ffffff99a7 */ /* 0x000fe20008100006 */
[----:B------:R-:W-:-:S06]  /*1fb0*/  UISETP.GT.AND UP0, UPT, UR41, UR40, UPT ;  /* 0x000000282900728c */ /* 0x000fcc000bf04270 */
[----:B--2-4-:R1:W2:Y:S03]  /*1fc0*/  SYNCS.PHASECHK.TRANS64.TRYWAIT P0, [UR4+0x68], R0 ;  /* 0x00006800ff0075a7 */ /* 0x0142a60008001104 */
[----:B------:R-:W-:Y:S05]  /*1fd0*/  BRA.U !UP0, `(.L_x_33) ;  /* 0x0000000108c87547 */ /* 0x000fea000b800000 */
[----:B------:R-:W-:Y:S01]  /*1fe0*/  UIADD3 UR13, UPT, UPT, UR44, UR7, URZ ;  /* 0x000000072c0d7290 */ /* 0x000fe2000fffe0ff */
[----:B------:R-:W-:-:S11]  /*1ff0*/  UMOV UR4, UR5 ;  /* 0x0000000500047c82 */ /* 0x000fd60008000000 */
.L_x_39:
[----:B------:R-:W-:Y:S01]  /*2000*/  ULEA UR17, UR4, UR6, 0x3 ;  /* 0x0000000604117291 */ /* 0x000fe2000f8e18ff */
[----:B--2---:R-:W-:Y:S01]  /*2010*/  @P3 MOV R2, 0x8000 ;  /* 0x0000800000023802 */ /* 0x004fe20000000f00 */
[----:B--2-4-:R-:W-:Y:S10]  /*2020*/  @P0 BRA `(.L_x_34) ;  /* 0x00000000000c0947 */ /* 0x014ff40003800000 */
[----:B------:R-:W-:-:S04]  /*2030*/  SHF.L.U32 R3, R12, 0x1f, RZ ;  /* 0x0000001f0c037819 */ /* 0x000fc800000006ff */
[----:B------:R-:W2:Y:S02]  /*2040*/  SYNCS.PHASECHK.TRANS64.TRYWAIT P0, [UR17+0x68], R3 ;  /* 0x00006803ff0075a7 */ /* 0x000ea40008001111 */
[----:B--2---:R-:W-:Y:S05]  /*2050*/  @!P0 BRA `(.L_x_35) ;  /* 0x0000007400488947 */ /* 0x004fea0003800000 */
.L_x_34:
[----:B------:R2:W-:Y:S01]  /*2060*/  @P3 SYNCS.ARRIVE.TRANS64 RZ, [UR17], R2 ;  /* 0x00000002ffff39a7 */ /* 0x0005e20008000011 */
[----:B------:R-:W-:-:S04]  /*2070*/  ULOP3.LUT UR5, UR25, 0x2, URZ, 0xfc, !UPT ;  /* 0x0000000219057892 */ /* 0x000fc8000f8efcff */
[----:B------:R-:W-:-:S09]  /*2080*/  UISETP.NE.AND UP0, UPT, UR5, 0x2, UPT ;  /* 0x000000020500788c */ /* 0x000fd2000bf05270 */
[----:B------:R-:W-:Y:S05]  /*2090*/  BRA.U UP0, `(.L_x_36) ;  /* 0x0000000100047547 */ /* 0x000fea000b800000 */
[----:B------:R-:W-:Y:S05]  /*20a0*/  BPT.TRAP 0x1 ;  /* 0x000000040000795c */ /* 0x000fea0000300000 */
.L_x_36:
[----:B------:R-:W-:Y:S04]  /*20b0*/  BSSY.RECONVERGENT B0, `(.L_x_37) ;  /* 0x0000003000007945 */ /* 0x000fe80003800200 */
[----:B------:R-:W-:Y:S05]  /*20c0*/  @!P2 BRA `(.L_x_38) ;  /* 0x000000000004a947 */ /* 0x000fea0003800000 */
[----:B------:R-:W-:Y:S05]  /*20d0*/  BPT.TRAP 0x1 ;  /* 0x000000040000795c */ /* 0x000fea0000300000 */
.L_x_38:
[----:B------:R-:W-:Y:S05]  /*20e0*/  BSYNC.RECONVERGENT B0 ;  /* 0x0000000000007941 */ /* 0x000fea0003800200 */
.L_x_37:
        /* <DEDUP_REMOVED lines=9> */
[----:B------:R-:W-:Y:S02]  /*2180*/  USHF.L.U32 UR19, UR7, 0x6, URZ ;  /* 0x0000000607137899 */ /* 0x000fe400080006ff */
[----:B------:R-:W-:Y:S01]  /*2190*/  UIADD3 UR7, UPT, UPT, UR7, 0x1, URZ ;  /* 0x0000000107077890 */ /* 0x000fe2000fffe0ff */
[----:B-1----:R-:W-:Y:S01]  /*21a0*/  SHF.L.U32 R0, R12, 0x1f, RZ ;  /* 0x0000001f0c007819 */ /* 0x002fe200000006ff */
[----:B------:R-:W-:Y:S02]  /*21b0*/  UIADD3 UR22, UP1, UPT, UR26, 0x80, URZ ;  /* 0x000000801a167890 */ /* 0x000fe4000ff3e0ff */
[----:B------:R-:W-:Y:S01]  /*21c0*/  ULEA UR4, UR4, UR6, 0x1 ;  /* 0x0000000604047291 */ /* 0x000fe2000f8e08ff */
[----:B------:R3:W4:Y:S01]  /*21d0*/  SYNCS.PHASECHK.TRANS64.TRYWAIT P0, [UR8+0x68], R0 ;  /* 0x00006800ff0075a7 */ /* 0x0007220008001108 */
[----:B------:R-:W-:-:S02]  /*21e0*/  UIADD3.X UR15, UPT, UPT, URZ, UR27, URZ, UP0, !UPT ;  /* 0x0000001bff0f7290 */ /* 0x000fc400087fe4ff */
[----:B------:R-:W-:Y:S02]  /*21f0*/  UISETP.NE.AND UP0, UPT, UR7, UR13, UPT ;  /* 0x0000000d0700728c */ /* 0x000fe4000bf05270 */
[----:B------:R-:W-:Y:S02]  /*2200*/  ULOP3.LUT UR17, UR17, 0xfefffff8, URZ, 0xc0, !UPT ;  /* 0xfefffff811117892 */ /* 0x000fe4000f8ec0ff */
[----:B------:R-:W-:Y:S02]  /*2210*/  UIADD3 UR16, UPT, UPT, UR16, 0x4300, URZ ;  /* 0x0000430010107890 */ /* 0x000fe4000fffe0ff */
[----:B------:R-:W-:Y:S02]  /*2220*/  UIADD3.X UR23, UPT, UPT, URZ, UR27, URZ, UP1, !UPT ;  /* 0x0000001bff177290 */ /* 0x000fe40008ffe4ff */
[----:B------:R-:W-:Y:S02]  /*2230*/  UIADD3 UR8, UPT, UPT, UR4, 0x1e300, URZ ;  /* 0x0001e30004087890 */ /* 0x000fe4000fffe0ff */
[----:B------:R-:W-:Y:S01]  /*2240*/  UPRMT UR4, URZ, 0x5410, UR21 ;  /* 0x00005410ff047896 */ /* 0x000fe20008000015 */
[----:B------:R-:W-:Y:S01]  /*2250*/  UMOV UR30, 0x0 ;  /* 0x00000000001e7882 */ /* 0x000fe20000000000 */
[----:B------:R-:W-:Y:S01]  /*2260*/  UMOV UR31, 0x10000000 ;  /* 0x10000000001f7882 */ /* 0x000fe20000000000 */
[----:B------:R-:W-:Y:S01]  /*2270*/  UMOV UR18, UR34 ;  /* 0x0000002200127c82 */ /* 0x000fe20008000000 */
[----:B------:R-:W-:Y:S01]  /*2280*/  UMOV UR20, UR36 ;  /* 0x0000002400147c82 */ /* 0x000fe20008000000 */
[----:B------:R-:W-:Y:S01]  /*2290*/  UMOV UR12, UR36 ;  /* 0x00000024000c7c82 */ /* 0x000fe20008000000 */
[----:B------:R-:W-:Y:S01]  /*22a0*/  UMOV UR9, UR17 ;  /* 0x0000001100097c82 */ /* 0x000fe20008000000 */
[----:B------:R-:W-:Y:S01]  /*22b0*/  UMOV UR10, UR19 ;  /* 0x00000013000a7c82 */ /* 0x000fe20008000000 */
[----:B------:R-:W-:Y:S01]  /*22c0*/  UTMALDG.3D.2CTA [UR16], [UR22], desc[UR30] ;  /* 0x00001e10160075b4 */ /* 0x000fe20008211000 */
[----:B------:R1:W-:Y:S02]  /*22d0*/  UTMALDG.3D.MULTICAST.2CTA [UR8], [UR14], UR4, desc[UR30] ;  /* 0x00001e080e0073b4 */ /* 0x0003e40008211804 */
[----:B-1----:R-:W-:Y:S01]  /*22e0*/  UMOV UR4, UR5 ;  /* 0x0000000500047c82 */ /* 0x002fe20008000000 */
[----:B---3--:R-:W-:Y:S05]  /*22f0*/  BRA.U UP0, `(.L_x_39) ;  /* 0xfffffffd00407547 */ /* 0x008fea000b83ffff */
.L_x_33:
[C---:B------:R-:W-:Y:S01]  /*2300*/  LEA R3, R11.reuse, UR6, 0x3 ;  /* 0x000000060b037c11 */ /* 0x040fe2000f8e18ff */
[----:B------:R-:W-:Y:S01]  /*2310*/  NOP ;  /* 0x0000000000007918 */ /* 0x000fe20000000000 */
[----:B-1----:R-:W-:Y:S02]  /*2320*/  SHF.L.U32 R0, R10, 0x1f, RZ ;  /* 0x0000001f0a007819 */ /* 0x002fe400000006ff */
[----:B------:R-:W-:Y:S02]  /*2330*/  LEA R4, R11, UR6, 0x4 ;  /* 0x000000060b047c11 */ /* 0x000fe4000f8e20ff */
[----:B--2-4-:R-:W1:Y:S02]  /*2340*/  SYNCS.PHASECHK.TRANS64.TRYWAIT P0, [R3+URZ+0x120], R0 ;  /* 0x00012000030075a7 */ /* 0x014e6400080011ff */
[----:B-1----:R-:W-:Y:S05]  /*2350*/  @!P0 BRA `(.L_x_40) ;  /* 0x0000007000a08947 */ /* 0x002fea0003800000 */
.L_x_162:
[----:B------:R-:W2:Y:S01]  /*2360*/  LDS.128 R4, [R4+0x1b0] ;  /* 0x0001b00004047984 */ /* 0x000ea20000000c00 */
[----:B------:R-:W-:Y:S01]  /*2370*/  UISETP.GE.AND UP0, UPT, UR45, 0x1, UPT ;  /* 0x000000012d00788c */ /* 0x000fe2000bf06270 */
[----:B------:R-:W-:Y:S01]  /*2380*/  @!PT LDS RZ, [RZ] ;  /* 0x00000000fffff984 */ /* 0x000fe20000000800 */
[----:B------:R-:W-:Y:S01]  /*2390*/  @!PT LDS RZ, [RZ] ;  /* 0x00000000fffff984 */ /* 0x000fe20000000800 */
[----:B------:R-:W-:Y:S01]  /*23a0*/  @!PT LDS RZ, [RZ] ;  /* 0x00000000fffff984 */ /* 0x000fe20000000800 */
[----:B------:R-:W-:Y:S01]  /*23b0*/  @!PT LDS RZ, [RZ] ;  /* 0x00000000fffff984 */ /* 0x000fe20000000800 */
[----:B------:R3:W-:Y:S06]  /*23c0*/  MEMBAR.ALL.CTA ;  /* 0x0000000000007992 */ /* 0x0007ec0000008000 */
[----:B---3--:R-:W3:Y:S01]  /*23d0*/  FENCE.VIEW.ASYNC.S ;  /* 0x00000000000073c6 */ /* 0x008ee20000000000 */
[----:B--2---:R-:W-:-:S13]  /*23e0*/  LOP3.LUT P0, RZ, R6, 0x1, RZ, 0xc0, !PT ;  /* 0x0000000106ff7812 */ /* 0x004fda000780c0ff */
[----:B---3--:R-:W-:Y:S01]  /*23f0*/  VOTEU.ANY UP1, P0 ;  /* 0x0000000000ff7886 */ /* 0x008fe20000020100 */
[----:B------:R-:W-:-:S13]  /*2400*/  PLOP3.LUT P0, PT, PT, PT, UP1, 0x80, 0x8 ;  /* 0x000000000008781c */ /* 0x000fda0003f0f018 */
[----:B-1----:R-:W-:Y:S02]  /*2410*/  @P0 LOP3.LUT R0, R5, 0xffff, RZ, 0xc0, !PT ;  /* 0x0000ffff05000812 */ /* 0x002fe400078ec0ff */
[----:B------:R-:W-:Y:S02]  /*2420*/  @P0 MOV R2, R4 ;  /* 0x0000000400020202 */ /* 0x000fe40000000f00 */
[----:B------:R-:W-:Y:S01]  /*2430*/  @P0 R2UR UR7, R0 ;  /* 0x00000000000702ca */ /* 0x000fe200000e0000 */
[----:B------:R-:W-:Y:S01]  /*2440*/  VIADD R0, R3, 0x130 ;  /* 0x0000013003007836 */ /* 0x000fe20000000000 */
[----:B------:R-:W-:Y:S02]  /*2450*/  @P0 SHF.R.U32.HI R4, RZ, 0x10, R5 ;  /* 0x00000010ff040819 */ /* 0x000fe40000011605 */
[----:B------:R-:W-:Y:S02]  /*2460*/  @P0 R2UR UR8, R2 ;  /* 0x00000000020802ca */ /* 0x000fe400000e0000 */
[----:B------:R-:W-:-:S02]  /*2470*/  PRMT R0, RZ, 0x654, R0 ;  /* 0x00000654ff007816 */ /* 0x000fc40000000000 */
[----:B------:R-:W-:Y:S02]  /*2480*/  @P0 R2UR UR4, R4 ;  /* 0x00000000040402ca */ /* 0x000fe400000e0000 */
[----:B------:R1:W-:Y:S03]  /*2490*/  SYNCS.ARRIVE.TRANS64.RED.A1T0 RZ, [R0+URZ], RZ ;  /* 0x000000ff00ff79a7 */ /* 0x0003e600081004ff */
[----:B------:R-:W-:-:S04]  /*24a0*/  @UP1 UMOV UR29, UR7 ;  /* 0x00000007001d1c82 */ /* 0x000fc80008000000 */
[----:B------:R-:W-:-:S04]  /*24b0*/  @UP1 UMOV UR37, UR8 ;  /* 0x0000000800251c82 */ /* 0x000fc80008000000 */
[----:B------:R-:W-:Y:S01]  /*24c0*/  @UP1 UMOV UR36, UR4 ;  /* 0x0000000400241c82 */ /* 0x000fe20008000000 */
[----:B------:R-:W-:Y:S05]  /*24d0*/  BRA.U !UP0, `(.L_x_41) ;  /* 0x0000000108d47547 */ /* 0x000fea000b800000 */
[----:B------:R-:W2:Y:S01]  /*24e0*/  LDCU.128 UR12, c[0x0][0xb10] ;  /* 0x00016200ff0c77ac */ /* 0x000ea20008000c00 */
[----:B------:R-:W3:Y:S01]  /*24f0*/  LDCU UR30, c[0x0][0xb20] ;  /* 0x00016400ff1e77ac */ /* 0x000ee20008000800 */
[----:B------:R-:W4:Y:S01]  /*2500*/  LDCU UR20, c[0x0][0xb0c] ;  /* 0x00016180ff1477ac */ /* 0x000f220008000800 */
[----:B------:R-:W1:Y:S01]  /*2510*/  LDCU.64 UR10, c[0x0][0xb28] ;  /* 0x00016500ff0a77ac */ /* 0x000e620008000a00 */
[----:B------:R-:W-:Y:S02]  /*2520*/  UISETP.NE.AND UP3, UPT, UR45, 0x1, UPT ;  /* 0x000000012d00788c */ /* 0x000fe4000bf65270 */
[----:B--2---:R-:W-:Y:S02]  /*2530*/  UIMAD.WIDE.U32 UR16, UR38, UR15, URZ ;  /* 0x0000000f261072a5 */ /* 0x004fe4000f8e00ff */
[----:B------:R-:W-:Y:S02]  /*2540*/  UIMAD.WIDE.U32 UR8, UR39, UR12, URZ ;  /* 0x0000000c270872a5 */ /* 0x000fe4000f8e00ff */
[----:B------:R-:W-:-:S02]  /*2550*/  UISETP.NE.AND UP0, UPT, UR14, 0x1, UPT ;  /* 0x000000010e00788c */ /* 0x000fc4000bf05270 */
[----:B------:R-:W-:Y:S01]  /*2560*/  UIMAD.WIDE.U32 UR22, UR29, UR15, URZ ;  /* 0x0000000f1d1672a5 */ /* 0x000fe2000f8e00ff */
[----:B------:R-:W-:Y:S02]  /*2570*/  UMOV UR16, UR17 ;  /* 0x0000001100107c82 */ /* 0x000fe40008000000 */
[----:B------:R-:W-:Y:S01]  /*2580*/  UMOV UR8, UR9 ;  /* 0x0000000900087c82 */ /* 0x000fe20008000000 */
[----:B---3--:R-:W-:Y:S02]  /*2590*/  USHF.R.U32.HI UR16, URZ, UR30, UR16 ;  /* 0x0000001eff107299 */ /* 0x008fe40008011610 */
[----:B----4-:R-:W-:Y:S02]  /*25a0*/  UISETP.NE.AND UP2, UPT, UR20, 0x1, UPT ;  /* 0x000000011400788c */ /* 0x010fe4000bf45270 */
[----:B------:R-:W-:Y:S02]  /*25b0*/  USHF.R.U32.HI UR8, URZ, UR13, UR8 ;  /* 0x0000000dff087299 */ /* 0x000fe40008011608 */
[----:B------:R-:W-:-:S02]  /*25c0*/  USEL UR7, UR38, UR16, !UP0 ;  /* 0x0000001026077287 */ /* 0x000fc4000c000000 */
[----:B------:R-:W-:Y:S02]  /*25d0*/  USEL UR8, UR39, UR8, !UP2 ;  /* 0x0000000827087287 */ /* 0x000fe4000d000000 */
[----:B-1----:R-:W-:Y:S01]  /*25e0*/  UIMAD.WIDE.U32 UR16, UR7, UR10, URZ ;  /* 0x0000000a071072a5 */ /* 0x002fe2000f8e00ff */
[----:B------:R-:W-:Y:S01]  /*25f0*/  UMOV UR4, UR23 ;  /* 0x0000001700047c82 */ /* 0x000fe20008000000 */
[----:B------:R-:W-:Y:S02]  /*2600*/  UIMAD.WIDE.U32 UR18, UR37, UR12, URZ ;  /* 0x0000000c251272a5 */ /* 0x000fe4000f8e00ff */
[----:B------:R-:W-:-:S03]  /*2610*/  UIMAD.WIDE.U32 UR22, UR8, UR10, URZ ;  /* 0x0000000a081672a5 */ /* 0x000fc6000f8e00ff */
[----:B------:R-:W-:Y:S01]  /*2620*/  UMOV UR16, UR17 ;  /* 0x0000001100107c82 */ /* 0x000fe20008000000 */
[----:B------:R-:W-:Y:S02]  /*2630*/  USHF.R.U32.HI UR4, URZ, UR30, UR4 ;  /* 0x0000001eff047299 */ /* 0x000fe40008011604 */
[----:B------:R-:W-:Y:S01]  /*2640*/  @UP3 USHF.R.U32.HI UR7, URZ, UR11, UR16 ;  /* 0x0000000bff073299 */ /* 0x000fe20008011610 */
[----:B------:R-:W-:Y:S01]  /*2650*/  UMOV UR18, UR19 ;  /* 0x0000001300127c82 */ /* 0x000fe20008000000 */
[----:B------:R-:W-:Y:S01]  /*2660*/  UMOV UR22, UR23 ;  /* 0x0000001700167c82 */ /* 0x000fe20008000000 */
[----:B------:R-:W-:Y:S02]  /*2670*/  USHF.R.U32.HI UR13, URZ, UR13, UR18 ;  /* 0x0000000dff0d7299 */ /* 0x000fe40008011612 */
[----:B------:R-:W-:Y:S02]  /*2680*/  USEL UR4, UR29, UR4, !UP0 ;  /* 0x000000041d047287 */ /* 0x000fe4000c000000 */
[----:B------:R-:W-:-:S02]  /*2690*/  @UP3 USHF.R.U32.HI UR8, URZ, UR11, UR22 ;  /* 0x0000000bff083299 */ /* 0x000fc40008011616 */
[----:B------:R-:W-:Y:S02]  /*26a0*/  UIMAD UR9, UR45, UR7, URZ ;  /* 0x000000072d0972a4 */ /* 0x000fe4000f8e02ff */
[----:B------:R-:W-:Y:S02]  /*26b0*/  USEL UR7, UR37, UR13, !UP2 ;  /* 0x0000000d25077287 */ /* 0x000fe4000d000000 */
[----:B------:R-:W-:Y:S02]  /*26c0*/  UIMAD UR12, UR45, UR8, URZ ;  /* 0x000000082d0c72a4 */ /* 0x000fe4000f8e02ff */
[----:B------:R-:W-:Y:S02]  /*26d0*/  UISETP.GE.AND UP0, UPT, UR4, UR9, UPT ;  /* 0x000000090400728c */ /* 0x000fe4000bf06270 */
[----:B------:R-:W-:Y:S02]  /*26e0*/  UIMAD.WIDE.U32 UR16, UR4, UR10, URZ ;  /* 0x0000000a041072a5 */ /* 0x000fe4000f8e00ff */
[----:B------:R-:W-:-:S02]  /*26f0*/  UISETP.GE.OR UP0, UPT, UR7, UR12, UP0 ;  /* 0x0000000c0700728c */ /* 0x000fc40008706670 */
        /* <DEDUP_REMOVED lines=19> */
.L_x_41:
[----:B------:R-:W2:Y:S02]  /*2830*/  LDCU UR4, c[0x0][0xb30] ;  /* 0x00016600ff0477ac */ /* 0x000ea40008000800 */
[----:B--2---:R-:W-:-:S09]  /*2840*/  UISETP.NE.AND UP0, UPT, UR4, 0x1, UPT ;  /* 0x000000010400788c */ /* 0x004fd2000bf05270 */
[----:B------:R-:W-:Y:S05]  /*2850*/  BRA.U UP0, `(.L_x_42) ;  /* 0x0000000100447547 */ /* 0x000fea000b800000 */
[----:B------:R-:W2:Y:S01]  /*2860*/  LDCU.128 UR12, c[0x0][0xb10] ;  /* 0x00016200ff0c77ac */ /* 0x000ea20008000c00 */
[----:B------:R-:W3:Y:S01]  /*2870*/  LDCU UR16, c[0x0][0xb0c] ;  /* 0x00016180ff1077ac */ /* 0x000ee20008000800 */
[----:B------:R-:W4:Y:S01]  /*2880*/  LDCU UR17, c[0x0][0xb20] ;  /* 0x00016400ff1177ac */ /* 0x000f220008000800 */
[----:B--2---:R-:W-:Y:S02]  /*2890*/  UIMAD.WIDE.U32 UR10, UR37, UR12, URZ ;  /* 0x0000000c250a72a5 */ /* 0x004fe4000f8e00ff */
[----:B------:R-:W-:Y:S02]  /*28a0*/  UIMAD.WIDE.U32 UR8, UR29, UR15, URZ ;  /* 0x0000000f1d0872a5 */ /* 0x000fe4000f8e00ff */
[----:B---3--:R-:W-:Y:S02]  /*28b0*/  UISETP.NE.AND UP2, UPT, UR16, 0x1, UPT ;  /* 0x000000011000788c */ /* 0x008fe4000bf45270 */
[----:B------:R-:W-:Y:S01]  /*28c0*/  UISETP.NE.AND UP0, UPT, UR14, 0x1, UPT ;  /* 0x000000010e00788c */ /* 0x000fe2000bf05270 */
[----:B------:R-:W-:-:S02]  /*28d0*/  UMOV UR7, UR11 ;  /* 0x0000000b00077c82 */ /* 0x000fc40008000000 */
[----:B------:R-:W-:Y:S01]  /*28e0*/  UMOV UR4, UR9 ;  /* 0x0000000900047c82 */ /* 0x000fe20008000000 */
[----:B------:R-:W-:Y:S02]  /*28f0*/  USHF.R.U32.HI UR7, URZ, UR13, UR7 ;  /* 0x0000000dff077299 */ /* 0x000fe40008011607 */
[----:B----4-:R-:W-:Y:S02]  /*2900*/  USHF.R.U32.HI UR4, URZ, UR17, UR4 ;  /* 0x00000011ff047299 */ /* 0x010fe40008011604 */
[----:B------:R-:W-:Y:S02]  /*2910*/  USEL UR7, UR37, UR7, !UP2 ;  /* 0x0000000725077287 */ /* 0x000fe4000d000000 */
[----:B------:R-:W-:-:S04]  /*2920*/  USEL UR4, UR29, UR4, !UP0 ;  /* 0x000000041d047287 */ /* 0x000fc8000c000000 */
[----:B------:R-:W-:Y:S02]  /*2930*/  UIADD3 UR8, UPT, UPT, UR7, -UR4, URZ ;  /* 0x8000000407087290 */ /* 0x000fe4000fffe0ff */
[----:B------:R-:W-:Y:S02]  /*2940*/  UIADD3 UR4, UPT, UPT, -UR7, UR4, URZ ;  /* 0x0000000407047290 */ /* 0x000fe4000fffe1ff */
[----:B------:R-:W-:Y:S02]  /*2950*/  UIMAD UR29, UR8, UR14, UR29 ;  /* 0x0000000e081d72a4 */ /* 0x000fe4000f8e021d */
[----:B------:R-:W-:-:S12]  /*2960*/  UIMAD UR37, UR4, UR16, UR37 ;  /* 0x00000010042572a4 */ /* 0x000fd8000f8e0225 */
.L_x_42:
[----:B------:R-:W-:Y:S01]  /*2970*/  VIADD R11, R11, 0x1 ;  /* 0x000000010b0b7836 */ /* 0x000fe20000000000 */
[----:B------:R-:W-:Y:S01]  /*2980*/  R2UR UR4, R50 ;  /* 0x00000000320472ca */ /* 0x000fe200000e0000 */
[----:B------:R-:W-:Y:S01]  /*2990*/  UIADD3 UR31, UPT, UPT, UR37, UR63, URZ ;  /* 0x0000003f251f7290 */ /* 0x000fe2000fffe0ff */
[----:B------:R-:W-:Y:S02]  /*29a0*/  PLOP3.LUT P1, PT, PT, PT, PT, 0x80, 0x8 ;  /* 0x000000000008781c */ /* 0x000fe40003f2f070 */
[----:B------:R-:W-:-:S04]  /*29b0*/  ISETP.NE.AND P0, PT, R11, 0x2, PT ;  /* 0x000000020b00780c */ /* 0x000fc80003f05270 */
[----:B-1----:R-:W-:Y:S02]  /*29c0*/  SEL R0, RZ, 0x1, P0 ;  /* 0x00000001ff007807 */ /* 0x002fe40000000000 */
[----:B------:R-:W-:Y:S02]  /*29d0*/  SEL R11, R11, RZ, P0 ;  /* 0x000000ff0b0b7207 */ /* 0x000fe40000000000 */
[----:B------:R-:W-:Y:S01]  /*29e0*/  LOP3.LUT R10, R10, R0, RZ, 0x3c, !PT ;  /* 0x000000000a0a7212 */ /* 0x000fe200078e3cff */
[----:B------:R-:W-:Y:S01]  /*29f0*/  UIADD3 UR30, UPT, UPT, UR29, UR4, URZ ;  /* 0x000000041d1e7290 */ /* 0x000fe2000fffe0ff */
[----:B------:R-:W-:Y:S11]  /*2a00*/  BRA.U UP1, `(.L_x_43) ;  /* 0xfffffff101247547 */ /* 0x000ff6000b83ffff */
[----:B------:R-:W-:Y:S01]  /*2a10*/  UIADD3 UR7, UPT, UPT, UR6, 0x68, URZ ;  /* 0x0000006806077890 */ /* 0x000fe2000fffe0ff */
[----:B------:R-:W-:-:S03]  /*2a20*/  SHF.L.U32 R2, R12, 0x1f, RZ ;  /* 0x0000001f0c027819 */ /* 0x000fc600000006ff */
[----:B------:R-:W-:-:S09]  /*2a30*/  ULEA UR4, UR5, UR7, 0x3 ;  /* 0x0000000705047291 */ /* 0x000fd2000f8e18ff */
[----:B------:R-:W1:Y:S02]  /*2a40*/  SYNCS.PHASECHK.TRANS64.TRYWAIT P0, [UR4], R2 ;  /* 0x00000002ff0075a7 */ /* 0x000e640008001104 */
[----:B-1----:R-:W-:Y:S05]  /*2a50*/  @!P0 BRA `(.L_x_44) ;  /* 0x0000006800f48947 */ /* 0x002fea0003800000 */
.L_x_164:
[----:B------:R-:W-:-:S04]  /*2a60*/  UIADD3 UR4, UPT, UPT, UR5, 0x1, URZ ;  /* 0x0000000105047890 */ /* 0x000fc8000fffe0ff */
[----:B------:R-:W-:-:S04]  /*2a70*/  UISETP.NE.AND UP0, UPT, UR4, 0xd, UPT ;  /* 0x0000000d0400788c */ /* 0x000fc8000bf05270 */
[----:B------:R-:W-:Y:S02]  /*2a80*/  USEL UR6, URZ, 0x1, UP0 ;  /* 0x00000001ff067887 */ /* 0x000fe40008000000 */
[----:B------:R-:W-:-:S04]  /*2a90*/  USEL UR4, UR4, URZ, UP0 ;  /* 0x000000ff04047287 */ /* 0x000fc80008000000 */
[----:B------:R-:W-:Y:S01]  /*2aa0*/  ULEA UR5, UR4, UR7, 0x3 ;  /* 0x0000000704057291 */ /* 0x000fe2000f8e18ff */
[----:B-1----:R-:W-:-:S04]  /*2ab0*/  LOP3.LUT R2, R12, UR6, RZ, 0x3c, !PT ;  /* 0x000000060c027c12 */ /* 0x002fc8000f8e3cff */
[----:B------:R-:W-:-:S04]  /*2ac0*/  SHF.L.U32 R3, R2, 0x1f, RZ ;  /* 0x0000001f02037819 */ /* 0x000fc800000006ff */
[----:B------:R-:W1:Y:S02]  /*2ad0*/  SYNCS.PHASECHK.TRANS64.TRYWAIT P0, [UR5], R3 ;  /* 0x00000003ff0075a7 */ /* 0x000e640008001105 */
[----:B-1----:R-:W-:Y:S05]  /*2ae0*/  @!P0 BRA `(.L_x_45) ;  /* 0x0000006800e88947 */ /* 0x002fea0003800000 */
.L_x_166:
[----:B------:R-:W-:-:S04]  /*2af0*/  UIADD3 UR4, UPT, UPT, UR4, 0x1, URZ ;  /* 0x0000000104047890 */ /* 0x000fc8000fffe0ff */
[----:B------:R-:W-:-:S04]  /*2b00*/  UISETP.NE.AND UP0, UPT, UR4, 0xd, UPT ;  /* 0x0000000d0400788c */ /* 0x000fc8000bf05270 */
[----:B------:R-:W-:Y:S02]  /*2b10*/  USEL UR6, URZ, 0x1, UP0 ;  /* 0x00000001ff067887 */ /* 0x000fe40008000000 */
[----:B------:R-:W-:-:S04]  /*2b20*/  USEL UR4, UR4, URZ, UP0 ;  /* 0x000000ff04047287 */ /* 0x000fc80008000000 */
[----:B------:R-:W-:Y:S01]  /*2b30*/  ULEA UR5, UR4, UR7, 0x3 ;  /* 0x0000000704057291 */ /* 0x000fe2000f8e18ff */
[----:B------:R-:W-:-:S04]  /*2b40*/  LOP3.LUT R2, R2, UR6, RZ, 0x3c, !PT ;  /* 0x0000000602027c12 */ /* 0x000fc8000f8e3cff */
[----:B-1----:R-:W-:-:S04]  /*2b50*/  SHF.L.U32 R3, R2, 0x1f, RZ ;  /* 0x0000001f02037819 */ /* 0x002fc800000006ff */
[----:B------:R-:W1:Y:S02]  /*2b60*/  SYNCS.PHASECHK.TRANS64.TRYWAIT P0, [UR5], R3 ;  /* 0x00000003ff0075a7 */ /* 0x000e640008001105 */
[----:B-1----:R-:W-:Y:S05]  /*2b70*/  @!P0 BRA `(.L_x_46) ;  /* 0x0000006800dc8947 */ /* 0x002fea0003800000 */
.L_x_168:
        /* <DEDUP_REMOVED lines=9> */
.L_x_170:
        /* <DEDUP_REMOVED lines=9> */
.L_x_172:
        /* <DEDUP_REMOVED lines=9> */
.L_x_174:
        /* <DEDUP_REMOVED lines=9> */
.L_x_176:
        /* <DEDUP_REMOVED lines=9> */
.L_x_178:
        /* <DEDUP_REMOVED lines=9> */
.L_x_180:
        /* <DEDUP_REMOVED lines=9> */
.L_x_182:
        /* <DEDUP_REMOVED lines=9> */
.L_x_184:
        /* <DEDUP_REMOVED lines=9> */
.L_x_186:
[----:B------:R-:W-:-:S04]  /*3090*/  UIADD3 UR4, UPT, UPT, UR4, 0x1, URZ ;  /* 0x0000000104047890 */ /* 0x000fc8000fffe0ff */
[----:B------:R-:W-:-:S04]  /*30a0*/  UISETP.NE.AND UP0, UPT, UR4, 0xd, UPT ;  /* 0x0000000d0400788c */ /* 0x000fc8000bf05270 */
[----:B------:R-:W-:Y:S02]  /*30b0*/  USEL UR5, URZ, 0x1, UP0 ;  /* 0x00000001ff057887 */ /* 0x000fe40008000000 */
[----:B------:R-:W-:-:S04]  /*30c0*/  USEL UR4, UR4, URZ, UP0 ;  /* 0x000000ff04047287 */ /* 0x000fc80008000000 */
[----:B------:R-:W-:Y:S01]  /*30d0*/  ULEA UR4, UR4, UR7, 0x3 ;  /* 0x0000000704047291 */ /* 0x000fe2000f8e18ff */
[----:B------:R-:W-:-:S04]  /*30e0*/  LOP3.LUT R2, R2, UR5, RZ, 0x3c, !PT ;  /* 0x0000000502027c12 */ /* 0x000fc8000f8e3cff */
[----:B------:R-:W-:Y:S01]  /*30f0*/  SHF.L.U32 R2, R2, 0x1f, RZ ;  /* 0x0000001f02027819 */ /* 0x000fe200000006ff */
[----:B-1----:R-:W-:-:S07]  /*3100*/  IMAD.U32 R0, RZ, RZ, UR4 ;  /* 0x00000004ff007e24 */ /* 0x002fce000f8e00ff */
.L_x_56:
[----:B-1----:R1:W2:Y:S02]  /*3110*/  SYNCS.PHASECHK.TRANS64.TRYWAIT P0, [R0+URZ], R2 ;  /* 0x00000002000075a7 */ /* 0x0022a400080011ff */
[----:B--2---:R-:W-:Y:S05]  /*3120*/  @!P0 NANOSLEEP.SYNCS 0x989680 ;  /* 0x009896800000895d */ /* 0x004fea0003900000 */
[----:B------:R-:W2:Y:S02]  /*3130*/  @!P0 SYNCS.PHASECHK.TRANS64 P0, [R0+URZ], R2 ;  /* 0x00000002000085a7 */ /* 0x000ea400080010ff */
[----:B--2---:R-:W-:Y:S05]  /*3140*/  @P0 EXIT ;  /* 0x000000000000094d */ /* 0x004fea0003800000 */
[----:B------:R-:W-:Y:S05]  /*3150*/  BRA `(.L_x_56) ;  /* 0xfffffffc00ec7947 */ /* 0x000fea000383ffff */
.L_x_23:
[----:B------:R-:W-:-:S04]  /*3160*/  UISETP.NE.AND UP0, UPT, UR47, URZ, UPT ;  /* 0x000000ff2f00728c */ /* 0x000fc8000bf05270 */
[----:B------:R-:W-:-:S09]  /*3170*/  UISETP.NE.OR UP0, UPT, UR18, 0x1, UP0 ;  /* 0x000000011200788c */ /* 0x000fd20008705670 */
[----:B------:R-:W-:Y:S05]  /*3180*/  BRA.U UP0, `(.L_x_57) ;  /* 0x0000000500487547 */ /* 0x000fea000b800000 */
[----:B------:R-:W-:Y:S01]  /*3190*/  ISETP.GE.U32.AND P2, PT, R0, 0x4, PT ;  /* 0x000000040000780c */ /* 0x000fe20003f46070 */
[----:B------:R-:W-:Y:S01]  /*31a0*/  IMAD.MOV.U32 R12, RZ, RZ, 0x1 ;  /* 0x00000001ff0c7424 */ /* 0x000fe200078e00ff */
[----:B------:R-:W-:Y:S02]  /*31b0*/  CS2R R10, SRZ ;  /* 0x00000000000a7805 */ /* 0x000fe4000001ff00 */
[----:B------:R-:W-:Y:S01]  /*31c0*/  CS2R R8, SRZ ;  /* 0x0000000000087805 */ /* 0x000fe2000001ff00 */
[----:B------:R-:W-:Y:S01]  /*31d0*/  UMOV UR6, 0x400 ;  /* 0x0000040000067882 */ /* 0x000fe20000000000 */
[----:B------:R-:W-:Y:S01]  /*31e0*/  UMOV UR5, URZ ;  /* 0x000000ff00057c82 */ /* 0x000fe20008000000 */
[----:B------:R-:W-:-:S12]  /*31f0*/  ULEA UR6, UR47, UR6, 0x18 ;  /* 0x000000062f067291 */ /* 0x000fd8000f8ec0ff */
.L_x_61:
[----:B------:R-:W-:Y:S02]  /*3200*/  LEA R2, R8, UR6, 0x3 ;  /* 0x0000000608027c11 */ /* 0x000fe4000f8e18ff */
[----:B------:R-:W-:-:S03]  /*3210*/  SHF.L.U32 R4, R9, 0x1f, RZ ;  /* 0x0000001f09047819 */ /* 0x000fc600000006ff */
[----:B------:R-:W-:Y:S01]  /*3220*/  VIADD R5, R2, 0x190 ;  /* 0x0000019002057836 */ /* 0x000fe20000000000 */
[----:B------:R-:W2:Y:S02]  /*3230*/  SYNCS.PHASECHK.TRANS64.TRYWAIT P0, [R2+URZ+0x180], R4 ;  /* 0x00018004020075a7 */ /* 0x000ea400080011ff */
[----:B--2---:R-:W-:Y:S05]  /*3240*/  @!P0 BRA `(.L_x_58) ;  /* 0x0000006800188947 */ /* 0x004fea0003800000 */
.L_x_187:
[----:B------:R-:W-:Y:S01]  /*3250*/  ULEA UR4, UR5, UR6, 0x3 ;  /* 0x0000000605047291 */ /* 0x000fe2000f8e18ff */
[----:B--2---:R-:W-:Y:S01]  /*3260*/  PRMT R2, RZ, 0x654, R5 ;  /* 0x00000654ff027816 */ /* 0x004fe20000000005 */
[----:B------:R-:W-:Y:S01]  /*3270*/  @!P2 IMAD.MOV.U32 R4, RZ, RZ, 0x10 ;  /* 0x00000010ff04a424 */ /* 0x000fe200078e00ff */
[----:B------:R-:W-:Y:S01]  /*3280*/  SHF.L.U32 R5, R12, 0x1f, RZ ;  /* 0x0000001f0c057819 */ /* 0x000fe200000006ff */
[----:B------:R-:W-:Y:S01]  /*3290*/  UIADD3 UR7, UPT, UPT, UR4, 0x120, URZ ;  /* 0x0000012004077890 */ /* 0x000fe2000fffe0ff */
[----:B------:R2:W-:Y:S05]  /*32a0*/  SYNCS.ARRIVE.TRANS64.RED.A1T0 RZ, [R2+URZ], RZ ;  /* 0x000000ff02ff79a7 */ /* 0x0005ea00081004ff */
[----:B------:R-:W-:Y:S01]  /*32b0*/  IMAD.U32 R6, RZ, RZ, UR7 ;  /* 0x00000007ff067e24 */ /* 0x000fe2000f8e00ff */
[----:B------:R-:W3:Y:S04]  /*32c0*/  SYNCS.PHASECHK.TRANS64.TRYWAIT P0, [UR4+0x130], R5 ;  /* 0x00013005ff0075a7 */ /* 0x000ee80008001104 */
[----:B------:R-:W-:Y:S01]  /*32d0*/  PRMT R6, R0, 0x654, R6 ;  /* 0x0000065400067816 */ /* 0x000fe20000000006 */
[----:B--23--:R-:W-:Y:S06]  /*32e0*/  @!P0 BRA `(.L_x_59) ;  /* 0x0000006800048947 */ /* 0x00cfec0003800000 */
.L_x_189:
[----:B------:R-:W-:Y:S01]  /*32f0*/  ULEA UR8, UR5, UR6, 0x4 ;  /* 0x0000000605087291 */ /* 0x000fe2000f8e20ff */
[----:B------:R-:W-:Y:S01]  /*3300*/  SEL R3, R6, R3, !P2 ;  /* 0x0000000306037207 */ /* 0x000fe20005000000 */
[----:B------:R-:W-:Y:S01]  /*3310*/  UIADD3 UR9, UPT, UPT, UR4, 0x120, URZ ;  /* 0x0000012004097890 */ /* 0x000fe2000fffe0ff */
[----:B--2---:R-:W-:Y:S01]  /*3320*/  LEA R2, R11, UR6, 0x3 ;  /* 0x000000060b027c11 */ /* 0x004fe2000f8e18ff */
[----:B------:R-:W-:Y:S01]  /*3330*/  UIADD3 UR8, UPT, UPT, UR8, 0x1b0, URZ ;  /* 0x000001b008087890 */ /* 0x000fe2000fffe0ff */
[----:B------:R2:W-:Y:S01]  /*3340*/  @!P2 SYNCS.ARRIVE.TRANS64.RED RZ, [R3+URZ], R4 ;  /* 0x0000000403ffa9a7 */ /* 0x0005e200080004ff */
[----:B------:R-:W-:Y:S01]  /*3350*/  UIADD3 UR4, UPT, UPT, UR5, 0x1, URZ ;  /* 0x0000000105047890 */ /* 0x000fe2000fffe0ff */
[----:B------:R-:W-:-:S03]  /*3360*/  VIADD R8, R8, 0x1 ;  /* 0x0000000108087836 */ /* 0x000fc60000000000 */
[----:B------:R-:W-:Y:S02]  /*3370*/  UISETP.NE.AND UP0, UPT, UR4, 0x2, UPT ;  /* 0x000000020400788c */ /* 0x000fe4000bf05270 */
[----:B------:R-:W-:Y:S01]  /*3380*/  ISETP.NE.AND P0, PT, R8, 0x2, PT ;  /* 0x000000020800780c */ /* 0x000fe20003f05270 */
[----:B------:R-:W-:Y:S06]  /*3390*/  UGETNEXTWORKID.BROADCAST [UR8], [UR9] ;  /* 0x00000000080073ca */ /* 0x000fec0008000100 */
[----:B------:R-:W-:Y:S02]  /*33a0*/  USEL UR7, URZ, 0x1, UP0 ;  /* 0x00000001ff077887 */ /* 0x000fe40008000000 */
[----:B------:R-:W-:-:S04]  /*33b0*/  USEL UR5, UR4, URZ, UP0 ;  /* 0x000000ff04057287 */ /* 0x000fc80008000000 */
[----:B------:R-:W-:Y:S02]  /*33c0*/  LOP3.LUT R12, R12, UR7, RZ, 0x3c, !PT ;  /* 0x000000070c0c7c12 */ /* 0x000fe4000f8e3cff */
[----:B--2---:R-:W-:-:S04]  /*33d0*/  SHF.L.U32 R4, R10, 0x1f, RZ ;  /* 0x0000001f0a047819 */ /* 0x004fc800000006ff */
[----:B------:R-:W2:Y:S02]  /*33e0*/  SYNCS.PHASECHK.TRANS64.TRYWAIT P1, [R2+URZ+0x120], R4 ;  /* 0x00012004020075a7 */ /* 0x000ea400080211ff */
[----:B--2---:R-:W-:Y:S05]  /*33f0*/  @!P1 BRA `(.L_x_60) ;  /* 0x0000006400d89947 */ /* 0x004fea0003800000 */
.L_x_190:
[C---:B--2---:R-:W-:Y:S01]  /*3400*/  LEA R4, R11.reuse, UR6, 0x4 ;  /* 0x000000060b047c11 */ /* 0x044fe2000f8e20ff */
[----:B------:R-:W-:Y:S01]  /*3410*/  VIADD R2, R2, 0x130 ;  /* 0x0000013002027836 */ /* 0x000fe20000000000 */
[----:B------:R-:W-:Y:S01]  /*3420*/  SEL R8, R8, RZ, P0 ;  /* 0x000000ff08087207 */ /* 0x000fe20000000000 */
[----:B------:R-:W-:-:S03]  /*3430*/  VIADD R11, R11, 0x1 ;  /* 0x000000010b0b7836 */ /* 0x000fc60000000000 */
[----:B------:R-:W2:Y:S01]  /*3440*/  LDS.128 R4, [R4+0x1b0] ;  /* 0x0001b00004047984 */ /* 0x000ea20000000c00 */
[----:B------:R-:W-:Y:S02]  /*3450*/  PRMT R2, RZ, 0x654, R2 ;  /* 0x00000654ff027816 */ /* 0x000fe40000000002 */
[C---:B------:R-:W-:Y:S01]  /*3460*/  ISETP.NE.AND P1, PT, R11.reuse, 0x2, PT ;  /* 0x000000020b00780c */ /* 0x040fe20003f25270 */
[----:B------:R-:W-:Y:S01]  /*3470*/  @!PT LDS RZ, [RZ] ;  /* 0x00000000fffff984 */ /* 0x000fe20000000800 */
[----:B------:R-:W-:Y:S01]  /*3480*/  @!PT LDS RZ, [RZ] ;  /* 0x00000000fffff984 */ /* 0x000fe20000000800 */
[----:B------:R-:W-:Y:S01]  /*3490*/  @!PT LDS RZ, [RZ] ;  /* 0x00000000fffff984 */ /* 0x000fe20000000800 */
[----:B------:R-:W-:Y:S01]  /*34a0*/  @!PT LDS RZ, [RZ] ;  /* 0x00000000fffff984 */ /* 0x000fe20000000800 */
[----:B------:R3:W-:Y:S06]  /*34b0*/  MEMBAR.ALL.CTA ;  /* 0x0000000000007992 */ /* 0x0007ec0000008000 */
[----:B---3--:R-:W3:Y:S01]  /*34c0*/  FENCE.VIEW.ASYNC.S ;  /* 0x00000000000073c6 */ /* 0x008ee20000000000 */
[----:B------:R-:W-:Y:S01]  /*34d0*/  SEL R11, R11, RZ, P1 ;  /* 0x000000ff0b0b7207 */ /* 0x000fe20000800000 */
[----:B---3--:R3:W-:Y:S01]  /*34e0*/  SYNCS.ARRIVE.TRANS64.RED.A1T0 RZ, [R2+URZ], RZ ;  /* 0x000000ff02ff79a7 */ /* 0x0087e200081004ff */
[----:B--2---:R-:W-:-:S02]  /*34f0*/  LOP3.LUT P3, RZ, R6, 0x1, RZ, 0xc0, !PT ;  /* 0x0000000106ff7812 */ /* 0x004fc4000786c0ff */
[----:B------:R-:W-:-:S04]  /*3500*/  SEL R4, RZ, 0x1, P1 ;  /* 0x00000001ff047807 */ /* 0x000fc80000800000 */
[----:B------:R-:W-:Y:S02]  /*3510*/  LOP3.LUT R10, R10, R4, RZ, 0x3c, !PT ;  /* 0x000000040a0a7212 */ /* 0x000fe400078e3cff */
[----:B---3--:R-:W-:-:S04]  /*3520*/  SEL R2, RZ, 0x1, P0 ;  /* 0x00000001ff027807 */ /* 0x008fc80000000000 */
[----:B------:R-:W-:Y:S01]  /*3530*/  LOP3.LUT R9, R9, R2, RZ, 0x3c, !PT ;  /* 0x0000000209097212 */ /* 0x000fe200078e3cff */
[----:B------:R-:W-:Y:S06]  /*3540*/  @P3 BRA `(.L_x_61) ;  /* 0xfffffffc002c3947 */ /* 0x000fec000383ffff */
[----:B------:R-:W-:Y:S01]  /*3550*/  ULEA UR4, UR5, UR6, 0x3 ;  /* 0x0000000605047291 */ /* 0x000fe2000f8e18ff */
[----:B------:R-:W-:-:S08]  /*3560*/  SHF.L.U32 R2, R12, 0x1f, RZ ;  /* 0x0000001f0c027819 */ /* 0x000fd000000006ff */
[----:B------:R-:W2:Y:S02]  /*3570*/  SYNCS.PHASECHK.TRANS64 P0, [UR4+0x130], R2 ;  /* 0x00013002ff0075a7 */ /* 0x000ea40008001004 */
[----:B--2---:R-:W-:Y:S05]  /*3580*/  @P0 BRA `(.L_x_62) ;  /* 0x0000000000080947 */ /* 0x004fea0003800000 */
[----:B------:R-:W2:Y:S02]  /*3590*/  SYNCS.PHASECHK.TRANS64.TRYWAIT P0, [UR4+0x130], R2 ;  /* 0x00013002ff0075a7 */ /* 0x000ea40008001104 */
[----:B--2---:R-:W-:Y:S05]  /*35a0*/  @!P0 BRA `(.L_x_63) ;  /* 0x0000006400808947 */ /* 0x004fea0003800000 */
.L_x_62:
[----:B------:R-:W-:-:S04]  /*35b0*/  UIADD3 UR7, UPT, UPT, UR5, 0x1, URZ ;  /* 0x0000000105077890 */ /* 0x000fc8000fffe0ff */
[----:B------:R-:W-:-:S04]  /*35c0*/  UISETP.NE.AND UP0, UPT, UR7, 0x2, UPT ;  /* 0x000000020700788c */ /* 0x000fc8000bf05270 */
[----:B------:R-:W-:Y:S02]  /*35d0*/  USEL UR8, URZ, 0x1, UP0 ;  /* 0x00000001ff087887 */ /* 0x000fe40008000000 */
[----:B------:R-:W-:-:S04]  /*35e0*/  USEL UR7, UR7, URZ, UP0 ;  /* 0x000000ff07077287 */ /* 0x000fc80008000000 */
[----:B------:R-:W-:Y:S01]  /*35f0*/  ULEA UR7, UR7, UR6, 0x3 ;  /* 0x0000000607077291 */ /* 0x000fe2000f8e18ff */
[----:B--2---:R-:W-:-:S04]  /*3600*/  LOP3.LUT R2, R12, UR8, RZ, 0x3c, !PT ;  /* 0x000000080c027c12 */ /* 0x004fc8000f8e3cff */
[----:B------:R-:W-:-:S04]  /*3610*/  SHF.L.U32 R0, R2, 0x1f, RZ ;  /* 0x0000001f02007819 */ /* 0x000fc800000006ff */
[----:B------:R-:W2:Y:S02]  /*3620*/  SYNCS.PHASECHK.TRANS64 P0, [UR7+0x130], R0 ;  /* 0x00013000ff0075a7 */ /* 0x000ea40008001007 */
[----:B-12---:R-:W-:Y:S05]  /*3630*/  @P0 EXIT ;  /* 0x000000000000094d */ /* 0x006fea0003800000 */
[----:B------:R-:W-:Y:S02]  /*3640*/  SHF.L.U32 R2, R2, 0x1f, RZ ;  /* 0x0000001f02027819 */ /* 0x000fe400000006ff */
[----:B------:R-:W-:-:S07]  /*3650*/  MOV R0, UR7 ;  /* 0x0000000700007c02 */ /* 0x000fce0008000f00 */
.L_x_64:
[----:B-1----:R1:W2:Y:S02]  /*3660*/  SYNCS.PHASECHK.TRANS64.TRYWAIT P0, [R0+URZ+0x130], R2 ;  /* 0x00013002000075a7 */ /* 0x0022a400080011ff */
[----:B--2---:R-:W-:Y:S05]  /*3670*/  @!P0 NANOSLEEP.SYNCS 0x989680 ;  /* 0x009896800000895d */ /* 0x004fea0003900000 */
[----:B------:R-:W2:Y:S02]  /*3680*/  @!P0 SYNCS.PHASECHK.TRANS64 P0, [R0+URZ+0x130], R2 ;  /* 0x00013002000085a7 */ /* 0x000ea400080010ff */
[----:B--2---:R-:W-:Y:S05]  /*3690*/  @P0 EXIT ;  /* 0x000000000000094d */ /* 0x004fea0003800000 */
[----:B------:R-:W-:Y:S05]  /*36a0*/  BRA `(.L_x_64) ;  /* 0xfffffffc00ec7947 */ /* 0x000fea000383ffff */
.L_x_57:
[----:B------:R-:W-:Y:S05]  /*36b0*/  BRA.U UP5, `(.L_x_65) ;  /* 0x0000001105d47547 */ /* 0x000fea000b800000 */
[----:B------:R-:W-:Y:S01]  /*36c0*/  UMOV UR4, 0x40 ;  /* 0x0000004000047882 */ /* 0x000fe20000000000 */
[----:B------:R-:W-:Y:S01]  /*36d0*/  NOP ;  /* 0x0000000000007918 */ /* 0x000fe20000000000 */
[----:B------:R-:W-:Y:S01]  /*36e0*/  ULEA UR5, UR47, UR4, 0x18 ;  /* 0x000000042f057291 */ /* 0x000fe2000f8ec0ff */
[----:B------:R-:W-:Y:S02]  /*36f0*/  UMOV UR6, 0x400 ;  /* 0x0000040000067882 */ /* 0x000fe40000000000 */
[----:B------:R-:W-:-:S06]  /*3700*/  ULEA UR6, UR47, UR6, 0x18 ;  /* 0x000000062f067291 */ /* 0x000fcc000f8ec0ff */
[----:B------:R-:W2:Y:S02]  /*3710*/  LDS.U8 R0, [UR5+0x1c] ;  /* 0x00001c05ff007984 */ /* 0x000ea40008000000 */
[----:B--2---:R-:W-:-:S13]  /*3720*/  ISETP.NE.AND P0, PT, R0, RZ, PT ;  /* 0x000000ff0000720c */ /* 0x004fda0003f05270 */
[----:B------:R-:W-:Y:S05]  /*3730*/  @P0 BRA `(.L_x_66) ;  /* 0x0000000400080947 */ /* 0x000fea0003800000 */
[----:B------:R-:W-:Y:S02]  /*3740*/  UISETP.NE.U32.AND UP1, UPT, UR48, 0x1, UPT ;  /* 0x000000013000788c */ /* 0x000fe4000bf25070 */
[----:B------:R-:W-:-:S07]  /*3750*/  UIADD3 UR7, UPT, UPT, UR5, 0x8, URZ ;  /* 0x0000000805077890 */ /* 0x000fce000fffe0ff */
[----:B------:R-:W-:Y:S05]  /*3760*/  BRA.U !UP1, `(.L_x_67) ;  /* 0x00000001099c7547 */ /* 0x000fea000b800000 */
[----:B------:R-:W-:Y:S01]  /*3770*/  ELECT P0, URZ, PT ;  /* 0x0000000000ff782f */ /* 0x000fe20003800000 */
[----:B------:R-:W-:-:S12]  /*3780*/  BSSY B0, `(.L_x_67) ;  /* 0x0000025000007945 */ /* 0x000fd80003800000 */
[----:B------:R-:W-:Y:S05]  /*3790*/  @!P0 BRA `(.L_x_68) ;  /* 0x00000000008c8947 */ /* 0x000fea0003800000 */
[----:B------:R-:W-:-:S05]  /*37a0*/  UMOV UR4, 0x10 ;  /* 0x0000001000047882 */ /* 0x000fca0000000000 */
[----:B------:R-:W-:Y:S04]  /*37b0*/  DEPBAR.LE SB2, 0x36 ;  /* 0x0000ad800000791a */ /* 0x000fe80000000000 */
[----:B------:R-:W2:Y:S02]  /*37c0*/  UTCATOMSWS.2CTA.FIND_AND_SET.ALIGN UP0, UR4, UR4 ;  /* 0x00000004000475e3 */ /* 0x000ea40008200800 */
[----:B--2---:R-:W-:Y:S01]  /*37d0*/  MOV R10, UR4 ;  /* 0x00000004000a7c02 */ /* 0x004fe20008000f00 */
[----:B------:R-:W-:Y:S06]  /*37e0*/  BRA.U UP0, `(.L_x_69) ;  /* 0x0000000100187547 */ /* 0x000fec000b800000 */
.L_x_70:
[----:B------:R-:W-:Y:S05]  /*37f0*/  NANOSLEEP 0x64 ;  /* 0x000000640000795d */ /* 0x000fea0003800000 */
[----:B------:R-:W-:-:S05]  /*3800*/  UMOV UR4, 0x10 ;  /* 0x0000001000047882 */ /* 0x000fca0000000000 */
[----:B------:R-:W-:Y:S04]  /*3810*/  DEPBAR.LE SB2, 0x36 ;  /* 0x0000ad800000791a */ /* 0x000fe80000000000 */
[----:B------:R-:W2:Y:S02]  /*3820*/  UTCATOMSWS.2CTA.FIND_AND_SET.ALIGN UP0, UR4, UR4 ;  /* 0x00000004000475e3 */ /* 0x000ea40008200800 */
[----:B--2---:R-:W-:Y:S01]  /*3830*/  MOV R10, UR4 ;  /* 0x00000004000a7c02 */ /* 0x004fe20008000f00 */
[----:B------:R-:W-:Y:S05]  /*3840*/  BRA.U !UP0, `(.L_x_70) ;  /* 0xfffffffd08e87547 */ /* 0x000fea000b83ffff */
.L_x_69:
[----:B------:R-:W2:Y:S01]  /*3850*/  LDS R6, [UR5+0x10] ;  /* 0x00001005ff067984 */ /* 0x000ea20008000800 */
[----:B------:R-:W-:Y:S01]  /*3860*/  IMAD.U32 R0, RZ, RZ, UR6 ;  /* 0x00000006ff007e24 */ /* 0x000fe2000f8e00ff */
[----:B------:R-:W-:-:S03]  /*3870*/  MOV R4, UR49 ;  /* 0x0000003100047c02 */ /* 0x000fc60008000f00 */
[----:B------:R-:W-:Y:S01]  /*3880*/  VIADD R0, R0, 0x1d0 ;  /* 0x000001d000007836 */ /* 0x000fe20000000000 */
[----:B--2---:R-:W-:-:S04]  /*3890*/  SHF.L.U32 R6, R6, 0x1f, RZ ;  /* 0x0000001f06067819 */ /* 0x004fc800000006ff */
[----:B------:R-:W2:Y:S02]  /*38a0*/  SYNCS.PHASECHK.TRANS64.TRYWAIT P0, [UR5+0x8], R6 ;  /* 0x00000806ff0075a7 */ /* 0x000ea40008001105 */
[----:B--2---:R-:W-:Y:S05]  /*38b0*/  @P0 BRA `(.L_x_71) ;  /* 0x0000000000080947 */ /* 0x004fea0003800000 */
[----:B------:R-:W2:Y:S02]  /*38c0*/  SYNCS.PHASECHK.TRANS64.TRYWAIT P0, [UR5+0x8], R6 ;  /* 0x00000806ff0075a7 */ /* 0x000ea40008001105 */
[----:B--2---:R-:W-:Y:S05]  /*38d0*/  @!P0 BRA `(.L_x_72) ;  /* 0x0000006000cc8947 */ /* 0x004fea0003800000 */
.L_x_71:
[----:B------:R-:W-:Y:S01]  /*38e0*/  PRMT R4, R4, 0x654, R0 ;  /* 0x0000065404047816 */ /* 0x000fe20000000000 */
[----:B------:R-:W-:Y:S01]  /*38f0*/  HFMA2 R0, -RZ, RZ, 0, 5.9604644775390625e-08 ;  /* 0x00000001ff007431 */ /* 0x000fe200000001ff */
[----:B------:R-:W-:Y:S01]  /*3900*/  UPRMT UR4, UR49, 0x654, UR7 ;  /* 0x0000065431047896 */ /* 0x000fe20008000007 */
[----:B------:R-:W-:Y:S02]  /*3910*/  IMAD.MOV.U32 R8, RZ, RZ, 0xffff ;  /* 0x0000ffffff087424 */ /* 0x000fe400078e00ff */
[----:B--2---:R-:W-:Y:S02]  /*3920*/  IMAD.MOV.U32 R6, RZ, RZ, 0x4 ;  /* 0x00000004ff067424 */ /* 0x004fe400078e00ff */
[----:B------:R-:W-:Y:S01]  /*3930*/  IMAD.SHL.U32 R9, R10, 0x20, RZ ;  /* 0x000000200a097824 */ /* 0x000fe200078e00ff */
[----:B------:R-:W-:Y:S02]  /*3940*/  MOV R5, UR4 ;  /* 0x0000000400057c02 */ /* 0x000fe40008000f00 */
[-C--:B------:R-:W-:Y:S01]  /*3950*/  SHF.L.U32 R8, R8, R10.reuse, RZ ;  /* 0x0000000a08087219 */ /* 0x080fe200000006ff */
[----:B------:R2:W-:Y:S01]  /*3960*/  SYNCS.ARRIVE.TRANS64.RED RZ, [UR4], R6 ;  /* 0x00000006ffff79a7 */ /* 0x0005e20008000404 */
[----:B------:R-:W-:Y:S01]  /*3970*/  SHF.L.U32 R7, R0, R10, RZ ;  /* 0x0000000a00077219 */ /* 0x000fe200000006ff */
[----:B------:R2:W-:Y:S04]  /*3980*/  STS [UR6+0x1d0], R9 ;  /* 0x0001d009ff007988 */ /* 0x0005e80008000806 */
[----:B------:R2:W-:Y:S04]  /*3990*/  STAS [R4.64], R10 ;  /* 0x0000000a04007dbd */ /* 0x0005e8000c0008ff */
[----:B------:R2:W-:Y:S04]  /*39a0*/  ATOMS.OR RZ, [UR5+0x14], R8 ;  /* 0x00001408ffff798c */ /* 0x0005e8000b000005 */
[----:B------:R2:W-:Y:S04]  /*39b0*/  ATOMS.OR RZ, [UR5+0x18], R7 ;  /* 0x00001807ffff798c */ /* 0x0005e8000b000005 */
[----:B------:R2:W-:Y:S02]  /*39c0*/  ATOMS.XOR RZ, [UR5+0x10], R0 ;  /* 0x00001000ffff798c */ /* 0x0005e4000b800005 */
.L_x_68:
[----:B-1----:R-:W-:Y:S05]  /*39d0*/  BSYNC B0 ;  /* 0x0000000000007941 */ /* 0x002fea0003800000 */
.L_x_67:
[----:B------:R-:W-:Y:S05]  /*39e0*/  BRA.U UP1, `(.L_x_73) ;  /* 0x00000001016c7547 */ /* 0x000fea000b800000 */
[----:B------:R-:W-:-:S03]  /*39f0*/  UMOV UR4, 0xffffffff ;  /* 0xffffffff00047882 */ /* 0x000fc60000000000 */
[----:B------:R-:W-:Y:S05]  /*3a00*/  BRA.DIV UR4, `(.L_x_74) ;  /* 0x0000006204987947 */ /* 0x000fea000b800000 */
[----:B------:R-:W-:-:S13]  /*3a10*/  ELECT P6, URZ, PT ;  /* 0x0000000000ff782f */ /* 0x000fda00038c0000 */
.L_x_194:
[----:B------:R-:W-:Y:S05]  /*3a20*/  @!P6 BRA `(.L_x_73) ;  /* 0x00000000005ce947 */ /* 0x000fea0003800000 */
[----:B--2---:R-:W2:Y:S02]  /*3a30*/  LDS R4, [UR5+0x10] ;  /* 0x00001005ff047984 */ /* 0x004ea40008000800 */
[----:B--2---:R-:W-:-:S04]  /*3a40*/  SHF.L.U32 R4, R4, 0x1f, RZ ;  /* 0x0000001f04047819 */ /* 0x004fc800000006ff */
[----:B------:R-:W2:Y:S02]  /*3a50*/  SYNCS.PHASECHK.TRANS64.TRYWAIT P0, [UR5+0x8], R4 ;  /* 0x00000804ff0075a7 */ /* 0x000ea40008001105 */
[----:B--2---:R-:W-:Y:S05]  /*3a60*/  @P0 BRA `(.L_x_75) ;  /* 0x0000000000080947 */ /* 0x004fea0003800000 */
[----:B------:R-:W2:Y:S02]  /*3a70*/  SYNCS.PHASECHK.TRANS64.TRYWAIT P0, [UR5+0x8], R4 ;  /* 0x00000804ff0075a7 */ /* 0x000ea40008001105 */
[----:B--2---:R-:W-:Y:S05]  /*3a80*/  @!P0 BRA `(.L_x_76) ;  /* 0x0000006000988947 */ /* 0x004fea0003800000 */
.L_x_75:
[----:B------:R-:W3:Y:S01]  /*3a90*/  LDS R6, [UR6+0x1d0] ;  /* 0x0001d006ff067984 */ /* 0x000ee20008000800 */
[----:B--2---:R-:W-:Y:S02]  /*3aa0*/  HFMA2 R0, -RZ, RZ, 0, 5.9604644775390625e-08 ;  /* 0x00000001ff007431 */ /* 0x004fe400000001ff */
[----:B------:R-:W-:Y:S01]  /*3ab0*/  IMAD.MOV.U32 R4, RZ, RZ, 0xffff ;  /* 0x0000ffffff047424 */ /* 0x000fe200078e00ff */
[----:B------:R-:W-:Y:S01]  /*3ac0*/  UPRMT UR4, UR49, 0x654, UR7 ;  /* 0x0000065431047896 */ /* 0x000fe20008000007 */
[----:B---3--:R-:W-:-:S03]  /*3ad0*/  IMAD.SHL.U32 R5, R6, 0x20, RZ ;  /* 0x0000002006057824 */ /* 0x008fc600078e00ff */
[-C--:B------:R-:W-:Y:S02]  /*3ae0*/  SHF.L.U32 R4, R4, R6.reuse, RZ ;  /* 0x0000000604047219 */ /* 0x080fe400000006ff */
[----:B------:R-:W-:Y:S01]  /*3af0*/  SHF.L.U32 R6, R0, R6, RZ ;  /* 0x0000000600067219 */ /* 0x000fe200000006ff */
[----:B------:R3:W-:Y:S04]  /*3b00*/  STS [UR6+0x1d0], R5 ;  /* 0x0001d005ff007988 */ /* 0x0007e80008000806 */
[----:B------:R3:W-:Y:S04]  /*3b10*/  ATOMS.OR RZ, [UR5+0x14], R4 ;  /* 0x00001404ffff798c */ /* 0x0007e8000b000005 */
[----:B------:R3:W-:Y:S01]  /*3b20*/  ATOMS.OR RZ, [UR5+0x18], R6 ;  /* 0x00001806ffff798c */ /* 0x0007e2000b000005 */
[----:B------:R-:W-:Y:S03]  /*3b30*/  SYNCS.ARRIVE.TRANS64.RED.A1T0 RZ, [UR4], RZ ;  /* 0x000000ffffff79a7 */ /* 0x000fe60008100404 */
[----:B------:R3:W-:Y:S01]  /*3b40*/  ATOMS.XOR RZ, [UR5+0x10], R0 ;  /* 0x00001000ffff798c */ /* 0x0007e2000b800005 */
[----:B------:R-:W-:Y:S05]  /*3b50*/  BRA `(.L_x_73) ;  /* 0x0000000000107947 */ /* 0x000fea0003800000 */
.L_x_66:
[----:B------:R-:W-:Y:S02]  /*3b60*/  MOV R0, 0xffffffff ;  /* 0xffffffff00007802 */ /* 0x000fe40000000f00 */
[----:B------:R-:W-:-:S03]  /*3b70*/  MOV R4, 0x3ba0 ;  /* 0x00003ba000047802 */ /* 0x000fc60000000f00 */
[----:B------:R2:W-:Y:S04]  /*3b80*/  STS [UR6+0x1d0], R0 ;  /* 0x0001d000ff007988 */ /* 0x0005e80008000806 */
[----:B-12--5:R-:W-:Y:S05]  /*3b90*/  CALL.REL.NOINC `($__internal_1_$__cuda_sm10x_tcgen05_guardrail_trap_phase_invalid_during_alloc) ;  /* 0x00000068006c7944 */ /* 0x026fea0003c00000 */
.L_x_73:
[----:B------:R-:W-:Y:S05]  /*3ba0*/  WARPSYNC.ALL ;  /* 0x0000000000007948 */ /* 0x000fea0003800000 */
[----:B------:R-:W4:Y:S01]  /*3bb0*/  S2UR UR4, SR_CgaCtaId ;  /* 0x00000000000479c3 */ /* 0x000f220000008800 */
[----:B------:R-:W-:Y:S01]  /*3bc0*/  UMOV UR26, 0x400 ;  /* 0x00000400001a7882 */ /* 0x000fe20000000000 */
[----:B------:R-:W-:-:S06]  /*3bd0*/  NOP ;  /* 0x0000000000007918 */ /* 0x000fcc0000000000 */
[----:B------:R-:W-:Y:S06]  /*3be0*/  BAR.ARV 0x6, 0xa0 ;  /* 0x0182800000007b1d */ /* 0x000fec0000002000 */
[----:B------:R-:W1:Y:S01]  /*3bf0*/  LDCU UR6, c[0x0][0x38c] ;  /* 0x00007180ff0677ac */ /* 0x000e620008000800 */
[----:B------:R-:W-:Y:S01]  /*3c00*/  LOP3.LUT R3, R3, 0xffff, RZ, 0xc0, !PT ;  /* 0x0000ffff03037812 */ /* 0x000fe200078ec0ff */
[----:B--2---:R-:W-:Y:S01]  /*3c10*/  IMAD.MOV.U32 R9, RZ, RZ, 0x1 ;  /* 0x00000001ff097424 */ /* 0x004fe200078e00ff */
[----:B------:R-:W-:Y:S01]  /*3c20*/  LOP3.LUT R2, R2, 0xffff, RZ, 0xc0, !PT ;  /* 0x0000ffff02027812 */ /* 0x000fe200078ec0ff */
[----:B------:R-:W-:Y:S01]  /*3c30*/  IMAD.MOV.U32 R8, RZ, RZ, RZ ;  /* 0x000000ffff087224 */ /* 0x000fe200078e00ff */
[----:B------:R-:W-:Y:S01]  /*3c40*/  R2UR UR28, R3 ;  /* 0x00000000031c72ca */ /* 0x000fe200000e0000 */
[----:B------:R-:W-:Y:S01]  /*3c50*/  UMOV UR32, URZ ;  /* 0x000000ff00207c82 */ /* 0x000fe20008000000 */
[----:B------:R-:W-:-:S02]  /*3c60*/  R2UR UR42, R2 ;  /* 0x00000000022a72ca */ /* 0x000fc400000e0000 */
[----:B------:R-:W-:Y:S01]  /*3c70*/  CS2R R2, SRZ ;  /* 0x0000000000027805 */ /* 0x000fe2000001ff00 */
[----:B------:R-:W-:Y:S01]  /*3c80*/  UMOV UR23, URZ ;  /* 0x000000ff00177c82 */ /* 0x000fe20008000000 */
[----:B----4-:R-:W-:Y:S01]  /*3c90*/  ULEA UR26, UR4, UR26, 0x18 ;  /* 0x0000001a041a7291 */ /* 0x010fe2000f8ec0ff */
[----:B------:R-:W-:Y:S01]  /*3ca0*/  UMOV UR22, URZ ;  /* 0x000000ff00167c82 */ /* 0x000fe20008000000 */
[----:B------:R-:W-:Y:S02]  /*3cb0*/  UISETP.NE.AND UP3, UPT, UR48, URZ, UPT ;  /* 0x000000ff3000728c */ /* 0x000fe4000bf65270 */
[----:B------:R-:W-:Y:S02]  /*3cc0*/  UIADD3 UR4, UPT, UPT, UR26, 0x4300, URZ ;  /* 0x000043001a047890 */ /* 0x000fe4000fffe0ff */
[----:B------:R-:W-:-:S03]  /*3cd0*/  UIADD3 UR5, UPT, UPT, UR26, 0x1e300, URZ ;  /* 0x0001e3001a057890 */ /* 0x000fc6000fffe0ff */
[----:B---3--:R-:W2:Y:S01]  /*3ce0*/  LDS R0, [UR26+0x1d0] ;  /* 0x0001d01aff007984 */ /* 0x008ea20008000800 */
[----:B-1----:R-:W-:Y:S02]  /*3cf0*/  UIADD3 UR6, UPT, UPT, UR6, 0x3f, URZ ;  /* 0x0000003f06067890 */ /* 0x002fe4000fffe0ff */
[----:B------:R-:W-:Y:S02]  /*3d00*/  USHF.R.U32.HI UR30, URZ, 0x4, UR4 ;  /* 0x00000004ff1e7899 */ /* 0x000fe40008011604 */
[----:B------:R-:W-:Y:S02]  /*3d10*/  USHF.R.S32.HI UR33, URZ, 0x1f, UR6 ;  /* 0x0000001fff217899 */ /* 0x000fe40008011406 */
[----:B------:R-:W-:Y:S02]  /*3d20*/  USHF.R.U32.HI UR4, URZ, 0x4, UR5 ;  /* 0x00000004ff047899 */ /* 0x000fe40008011605 */
[----:B------:R-:W-:Y:S02]  /*3d30*/  ULEA.HI UR33, UR33, UR6, URZ, 0x6 ;  /* 0x0000000621217291 */ /* 0x000fe4000f8f30ff */
[----:B------:R-:W-:-:S02]  /*3d40*/  ULOP3.LUT UR4, UR4, 0x3fff, URZ, 0xc0, !UPT ;  /* 0x00003fff04047892 */ /* 0x000fc4000f8ec0ff */
[----:B------:R-:W-:Y:S01]  /*3d50*/  USHF.R.S32.HI UR33, URZ, 0x6, UR33 ;  /* 0x00000006ff217899 */ /* 0x000fe20008011421 */
[----:B------:R-:W-:Y:S01]  /*3d60*/  UMOV UR40, 0x0 ;  /* 0x0000000000287882 */ /* 0x000fe20000000000 */
[----:B------:R-:W-:Y:S02]  /*3d70*/  UMOV UR41, 0x8208010 ;  /* 0x0820801000297882 */ /* 0x000fe40000000000 */
[----:B------:R-:W-:Y:S02]  /*3d80*/  UISETP.LT.AND UP0, UPT, UR33, 0x1, UPT ;  /* 0x000000012100788c */ /* 0x000fe4000bf01270 */
[----:B------:R-:W-:Y:S02]  /*3d90*/  ULOP3.LUT UR30, UR30, 0x3fff, URZ, 0xc0, !UPT ;  /* 0x00003fff1e1e7892 */ /* 0x000fe4000f8ec0ff */
[----:B------:R-:W-:Y:S02]  /*3da0*/  ULOP3.LUT UR29, UR4, 0x10000, URZ, 0xfc, !UPT ;  /* 0x00010000041d7892 */ /* 0x000fe4000f8efcff */
[----:B------:R-:W-:Y:S01]  /*3db0*/  USEL UR43, UR33, 0x1, !UP0 ;  /* 0x00000001212b7887 */ /* 0x000fe2000c000000 */
[----:B------:R-:W-:Y:S01]  /*3dc0*/  UMOV UR38, 0x0 ;  /* 0x0000000000267882 */ /* 0x000fe20000000000 */
[----:B------:R-:W-:Y:S01]  /*3dd0*/  UMOV UR39, 0x8208010 ;  /* 0x0820801000277882 */ /* 0x000fe20000000000 */
[----:B------:R-:W-:Y:S01]  /*3de0*/  UMOV UR36, 0x0 ;  /* 0x0000000000247882 */ /* 0x000fe20000000000 */
[----:B------:R-:W-:Y:S01]  /*3df0*/  UMOV UR37, 0x8208010 ;  /* 0x0820801000257882 */ /* 0x000fe20000000000 */
[----:B------:R-:W-:Y:S01]  /*3e00*/  UMOV UR34, 0x0 ;  /* 0x0000000000227882 */ /* 0x000fe20000000000 */
[----:B------:R-:W-:Y:S01]  /*3e10*/  UMOV UR35, 0x8208010 ;  /* 0x0820801000237882 */ /* 0x000fe20000000000 */
[----:B--2---:R-:W-:-:S15]  /*3e20*/  R2UR UR44, R0 ;  /* 0x00000000002c72ca */ /* 0x004fde00000e0000 */
.L_x_84:
[C---:B------:R-:W-:Y:S02]  /*3e30*/  LEA R0, R8.reuse, UR26, 0x3 ;  /* 0x0000001a08007c11 */ /* 0x040fe4000f8e18ff */
[----:B------:R-:W-:Y:S02]  /*3e40*/  SHF.L.U32 R4, R3, 0x1f, RZ ;  /* 0x0000001f03047819 */ /* 0x000fe400000006ff */
[----:B------:R-:W-:Y:S02]  /*3e50*/  LEA R5, R8, UR26, 0x4 ;  /* 0x0000001a08057c11 */ /* 0x000fe4000f8e20ff */
[----:B------:R-:W1:Y:S02]  /*3e60*/  SYNCS.PHASECHK.TRANS64.TRYWAIT P0, [R0+URZ+0x120], R4 ;  /* 0x00012004000075a7 */ /* 0x000e6400080011ff */
[----:B-1-3--:R-:W-:Y:S05]  /*3e70*/  @!P0 BRA `(.L_x_77) ;  /* 0x0000005c00b48947 */ /* 0x00afea0003800000 */
.L_x_195:
[----:B-1----:R-:W1:Y:S01]  /*3e80*/  LDS.128 R4, [R5+0x1b0] ;  /* 0x0001b00005047984 */ /* 0x002e620000000c00 */
[----:B------:R-:W-:Y:S02]  /*3e90*/  VIADD R0, R0, 0x130 ;  /* 0x0000013000007836 */ /* 0x000fe40000000000 */
[----:B------:R-:W-:Y:S01]  /*3ea0*/  VIADD R8, R8, 0x1 ;  /* 0x0000000108087836 */ /* 0x000fe20000000000 */
[----:B------:R-:W-:Y:S01]  /*3eb0*/  @!PT LDS RZ, [RZ] ;  /* 0x00000000fffff984 */ /* 0x000fe20000000800 */
[----:B------:R-:W-:Y:S01]  /*3ec0*/  @!PT LDS RZ, [RZ] ;  /* 0x00000000fffff984 */ /* 0x000fe20000000800 */
[----:B------:R-:W-:Y:S01]  /*3ed0*/  @!PT LDS RZ, [RZ] ;  /* 0x00000000fffff984 */ /* 0x000fe20000000800 */
[----:B------:R-:W-:Y:S01]  /*3ee0*/  @!PT LDS RZ, [RZ] ;  /* 0x00000000fffff984 */ /* 0x000fe20000000800 */
[----:B------:R2:W-:Y:S06]  /*3ef0*/  MEMBAR.ALL.CTA ;  /* 0x0000000000007992 */ /* 0x0005ec0000008000 */
[----:B--2---:R-:W2:Y:S01]  /*3f00*/  FENCE.VIEW.ASYNC.S ;  /* 0x00000000000073c6 */ /* 0x004ea20000000000 */
[----:B------:R-:W-:-:S04]  /*3f10*/  PRMT R0, RZ, 0x654, R0 ;  /* 0x00000654ff007816 */ /* 0x000fc80000000000 */
[----:B--2---:R2:W-:Y:S01]  /*3f20*/  SYNCS.ARRIVE.TRANS64.RED.A1T0 RZ, [R0+URZ], RZ ;  /* 0x000000ff00ff79a7 */ /* 0x0045e200081004ff */
[----:B-1----:R-:W-:Y:S01]  /*3f30*/  LOP3.LUT P1, RZ, R6, 0x1, RZ, 0xc0, !PT ;  /* 0x0000000106ff7812 */ /* 0x002fe2000782c0ff */
[----:B--2---:R-:W-:-:S12]  /*3f40*/  BRA.U UP3, `(.L_x_78) ;  /* 0x0000000503087547 */ /* 0x004fd8000b800000 */
[----:B------:R-:W1:Y:S01]  /*3f50*/  LDCU UR4, c[0x0][0x38c] ;  /* 0x00007180ff0477ac */ /* 0x000e620008000800 */
[----:B------:R-:W-:Y:S02]  /*3f60*/  PLOP3.LUT P2, PT, PT, PT, PT, 0x80, 0x8 ;  /* 0x000000000008781c */ /* 0x000fe40003f4f070 */
[----:B------:R-:W-:Y:S01]  /*3f70*/  SHF.L.U32 R4, R9, 0x1f, RZ ;  /* 0x0000001f09047819 */ /* 0x000fe200000006ff */
[----:B------:R-:W-:Y:S02]  /*3f80*/  ULEA UR31, UR32, UR26, 0x3 ;  /* 0x0000001a201f7291 */ /* 0x000fe4000f8e18ff */
[----:B------:R-:W-:Y:S02]  /*3f90*/  ULEA UR11, UR32, UR44, 0x6 ;  /* 0x0000002c200b7291 */ /* 0x000fe4000f8e30ff */
[----:B-1----:R-:W-:-:S06]  /*3fa0*/  UISETP.GE.AND UP0, UPT, UR4, 0x1, UPT ;  /* 0x000000010400788c */ /* 0x002fcc000bf06270 */
[----:B------:R-:W-:-:S05]  /*3fb0*/  PLOP3.LUT P0, PT, PT, PT, UP0, 0x80, 0x8 ;  /* 0x000000000008781c */ /* 0x000fca0003f0f008 */
[----:B------:R-:W-:-:S08]  /*3fc0*/  @UP0 ULEA UR4, UR23, UR26, 0x3 ;  /* 0x0000001a17040291 */ /* 0x000fd0000f8e18ff */
[----:B------:R-:W-:-:S04]  /*3fd0*/  @P0 SHF.L.U32 R0, R2, 0x1f, RZ ;  /* 0x0000001f02000819 */ /* 0x000fc800000006ff */
[----:B------:R1:W2:Y:S01]  /*3fe0*/  @P0 SYNCS.PHASECHK.TRANS64.TRYWAIT P2, [UR4], R0 ;  /* 0x00000000ff0005a7 */ /* 0x0002a20008041104 */
[----:B------:R-:W3:Y:S02]  /*3ff0*/  SYNCS.PHASECHK.TRANS64.TRYWAIT P0, [UR31+0x160], R4 ;  /* 0x00016004ff0075a7 */ /* 0x000ee4000800111f */
[----:B-123--:R-:W-:Y:S05]  /*4000*/  @!P0 BRA `(.L_x_79) ;  /* 0x0000005c00648947 */ /* 0x00efea0003800000 */
.L_x_197:
[----:B------:R-:W-:Y:S01]  /*4010*/  UMOV UR27, UR22 ;  /* 0x00000016001b7c82 */ /* 0x000fe20008000000 */
[----:B------:R-:W-:Y:S05]  /*4020*/  BRA.U !UP0, `(.L_x_80) ;  /* 0x0000000108c07547 */ /* 0x000fea000b800000 */
[----:B------:R-:W-:Y:S02]  /*4030*/  UIADD3 UR27, UPT, UPT, UR43, UR22, URZ ;  /* 0x000000162b1b7290 */ /* 0x000fe4000fffe0ff */
[----:B------:R-:W-:Y:S01]  /*4040*/  UPLOP3.LUT UP2, UPT, UPT, UPT, UPT, 0x40, 0x4 ;  /* 0x000000000004789c */ /* 0x000fe20003f4e870 */
[----:B------:R-:W-:Y:S01]  /*4050*/  UMOV UR24, UR33 ;  /* 0x0000002100187c82 */ /* 0x000fe20008000000 */
[----:B------:R-:W-:-:S09]  /*4060*/  UMOV UR10, UR23 ;  /* 0x00000017000a7c82 */ /* 0x000fd20008000000 */
.L_x_83:
[----:B--2---:R-:W-:Y:S01]  /*4070*/  ULEA UR5, UR10, UR26, 0x3 ;  /* 0x0000001a0a057291 */ /* 0x004fe2000f8e18ff */
[----:B---3--:R-:W-:Y:S11]  /*4080*/  @P2 BRA `(.L_x_81) ;  /* 0x00000000000c2947 */ /* 0x008ff60003800000 */
[----:B-1----:R-:W-:Y:S04]  /*4090*/  SHF.L.U32 R4, R2, 0x1f, RZ ;  /* 0x0000001f02047819 */ /* 0x002fe800000006ff */
[----:B------:R-:W1:Y:S02]  /*40a0*/  SYNCS.PHASECHK.TRANS64.TRYWAIT P0, [UR5], R4 ;  /* 0x00000004ff0075a7 */ /* 0x000e640008001105 */
[----:B-1----:R-:W-:Y:S05]  /*40b0*/  @!P0 BRA `(.L_x_82) ;  /* 0x0000005c00508947 */ /* 0x002fea0003800000 */
.L_x_81:
[----:B------:R-:W-:Y:S01]  /*40c0*/  UISETP.NE.AND UP0, UPT, UR24, 0x1, UPT ;  /* 0x000000011800788c */ /* 0x000fe2000bf05270 */
[----:B------:R-:W-:Y:S01]  /*40d0*/  PLOP3.LUT P2, PT, PT, PT, PT, 0x80, 0x8 ;  /* 0x000000000008781c */ /* 0x000fe20003f4f070 */
[----:B------:R-:W-:Y:S02]  /*40e0*/  UIADD3 UR4, UPT, UPT, UR10, 0x1, URZ ;  /* 0x000000010a047890 */ /* 0x000fe4000fffe0ff */
[----:B------:R-:W-:Y:S02]  /*40f0*/  UIADD3 UR25, UPT, UPT, UR5, 0x68, URZ ;  /* 0x0000006805197890 */ /* 0x000fe4000fffe0ff */
[----:B------:R-:W-:Y:S01]  /*4100*/  UISETP.NE.AND UP1, UPT, UR4, 0xd, UPT ;  /* 0x0000000d0400788c */ /* 0x000fe2000bf25270 */
[----:B------:R-:W-:Y:S01]  /*4110*/  PLOP3.LUT P0, PT, PT, PT, UP0, 0x80, 0x8 ;  /* 0x000000000008781c */ /* 0x000fe20003f0f008 */
[----:B------:R-:W-:Y:S02]  /*4120*/  UIADD3 UR22, UPT, UPT, UR22, 0x1, URZ ;  /* 0x0000000116167890 */ /* 0x000fe4000fffe0ff */
[----:B------:R-:W-:Y:S02]  /*4130*/  USEL UR6, URZ, 0x1, UP1 ;  /* 0x00000001ff067887 */ /* 0x000fe40008800000 */
[----:B------:R-:W-:Y:S02]  /*4140*/  USEL UR23, UR4, URZ, UP1 ;  /* 0x000000ff04177287 */ /* 0x000fe40008800000 */
[----:B------:R-:W-:Y:S02]  /*4150*/  UIADD3 UR24, UPT, UPT, UR24, -0x1, URZ ;  /* 0xffffffff18187890 */ /* 0x000fe4000fffe0ff */
[----:B------:R-:W-:Y:S01]  /*4160*/  @UP0 ULEA UR4, UR23, UR26, 0x3 ;  /* 0x0000001a17040291 */ /* 0x000fe2000f8e18ff */
[----:B------:R-:W-:Y:S01]  /*4170*/  LOP3.LUT R2, R2, UR6, RZ, 0x3c, !PT ;  /* 0x0000000602027c12 */ /* 0x000fe2000f8e3cff */
[----:B------:R-:W-:Y:S02]  /*4180*/  ULEA UR6, UR10, UR30, 0x9 ;  /* 0x0000001e0a067291 */ /* 0x000fe4000f8e48ff */
[----:B------:R-:W-:Y:S01]  /*4190*/  UISETP.NE.AND UP0, UPT, UR22, UR27, UPT ;  /* 0x0000001b1600728c */ /* 0x000fe2000bf05270 */
[----:B-1----:R-:W-:Y:S01]  /*41a0*/  @P0 SHF.L.U32 R0, R2, 0x1f, RZ ;  /* 0x0000001f02000819 */ /* 0x002fe200000006ff */
[----:B------:R-:W-:Y:S02]  /*41b0*/  UIADD3 UR20, UPT, UPT, UR6, 0x80, URZ ;  /* 0x0000008006147890 */ /* 0x000fe4000fffe0ff */
[----:B------:R-:W-:Y:S01]  /*41c0*/  UIADD3 UR16, UPT, UPT, UR6, 0x100, URZ ;  /* 0x0000010006107890 */ /* 0x000fe2000fffe0ff */
[----:B------:R2:W3:Y:S01]  /*41d0*/  @P0 SYNCS.PHASECHK.TRANS64.TRYWAIT P2, [UR4], R0 ;  /* 0x00000000ff0005a7 */ /* 0x0004e20008041104 */
[----:B------:R-:W-:Y:S02]  /*41e0*/  ULEA UR4, UR10, UR29, 0x9 ;  /* 0x0000001d0a047291 */ /* 0x000fe4000f8e48ff */
[----:B------:R-:W-:Y:S02]  /*41f0*/  UIADD3 UR12, UPT, UPT, UR6, 0x180, URZ ;  /* 0x00000180060c7890 */ /* 0x000fe4000fffe0ff */
[----:B------:R-:W-:Y:S02]  /*4200*/  UIADD3 UR18, UPT, UPT, UR4, 0x2, URZ ;  /* 0x0000000204127890 */ /* 0x000fe4000fffe0ff */
[----:B------:R-:W-:Y:S02]  /*4210*/  UIADD3 UR14, UPT, UPT, UR4, 0x4, URZ ;  /* 0x00000004040e7890 */ /* 0x000fe4000fffe0ff */
[----:B------:R-:W-:Y:S01]  /*4220*/  UIADD3 UR8, UPT, UPT, UR4, 0x6, URZ ;  /* 0x0000000604087890 */ /* 0x000fe2000fffe0ff */
[----:B------:R-:W-:Y:S01]  /*4230*/  UMOV UR7, 0x40004040 ;  /* 0x4000404000077882 */ /* 0x000fe20000000000 */
[----:B------:R-:W-:Y:S01]  /*4240*/  UMOV UR5, 0x40004040 ;  /* 0x4000404000057882 */ /* 0x000fe20000000000 */
[----:B------:R-:W-:Y:S01]  /*4250*/  UMOV UR21, 0x40004040 ;  /* 0x4000404000157882 */ /* 0x000fe20000000000 */
[----:B------:R2:W-:Y:S01]  /*4260*/  UTCHMMA.2CTA gdesc[UR6], gdesc[UR4], tmem[UR11], tmem[UR40], idesc[UR41], UP2 ;  /* 0x00ff2804060075ea */ /* 0x0005e2000920000b */
[----:B------:R-:W-:Y:S01]  /*4270*/  UPLOP3.LUT UP2, UPT, UPT, UPT, UPT, 0x80, 0x8 ;  /* 0x000000000008789c */ /* 0x000fe20003f4f070 */
[----:B------:R-:W-:Y:S01]  /*4280*/  UMOV UR19, 0x40004040 ;  /* 0x4000404000137882 */ /* 0x000fe20000000000 */
[----:B------:R-:W-:Y:S01]  /*4290*/  UMOV UR17, 0x40004040 ;  /* 0x4000404000117882 */ /* 0x000fe20000000000 */
[----:B------:R2:W-:Y:S01]  /*42a0*/  UTCHMMA.2CTA gdesc[UR20], gdesc[UR18], tmem[UR11], tmem[UR38], idesc[UR39], UPT ;  /* 0x00ff2612140075ea */ /* 0x0005e2000ba0000b */
[----:B------:R-:W-:Y:S01]  /*42b0*/  UMOV UR15, 0x40004040 ;  /* 0x40004040000f7882 */ /* 0x000fe20000000000 */
[----:B------:R-:W-:Y:S01]  /*42c0*/  UMOV UR13, 0x40004040 ;  /* 0x40004040000d7882 */ /* 0x000fe20000000000 */
[----:B------:R-:W-:Y:S01]  /*42d0*/  UMOV UR9, 0x40004040 ;  /* 0x4000404000097882 */ /* 0x000fe20000000000 */
[----:B------:R2:W-:Y:S01]  /*42e0*/  UTCHMMA.2CTA gdesc[UR16], gdesc[UR14], tmem[UR11], tmem[UR36], idesc[UR37], UPT ;  /* 0x00ff240e100075ea */ /* 0x0005e2000ba0000b */
[----:B------:R2:W-:Y:S01]  /*42f0*/  UTCHMMA.2CTA gdesc[UR12], gdesc[UR8], tmem[UR11], tmem[UR34], idesc[UR35], UPT ;  /* 0x00ff22080c0075ea */ /* 0x0005e2000ba0000b */
[----:B------:R2:W-:Y:S01]  /*4300*/  UTCBAR.2CTA.MULTICAST [UR25], URZ, UR28 ;  /* 0x000000ff190073e9 */ /* 0x0005e2000820081c */
[----:B------:R-:W-:Y:S01]  /*4310*/  UMOV UR10, UR23 ;  /* 0x00000017000a7c82 */ /* 0x000fe20008000000 */
[----:B------:R-:W-:Y:S05]  /*4320*/  BRA.U UP0, `(.L_x_83) ;  /* 0xfffffffd00507547 */ /* 0x000fea000b83ffff */
.L_x_80:
[----:B--2---:R-:W-:Y:S01]  /*4330*/  UIADD3 UR4, UPT, UPT, UR31, 0x140, URZ ;  /* 0x000001401f047890 */ /* 0x004fe2000fffe0ff */
[----:B------:R-:W-:-:S08]  /*4340*/  UMOV UR22, UR27 ;  /* 0x0000001b00167c82 */ /* 0x000fd00008000000 */
[----:B------:R2:W-:Y:S01]  /*4350*/  UTCBAR.2CTA.MULTICAST [UR4], URZ, UR42 ;  /* 0x000000ff040073e9 */ /* 0x0005e2000820082a */
[----:B------:R-:W-:Y:S02]  /*4360*/  NOP ;  /* 0x0000000000007918 */ /* 0x000fe40000000000 */
.L_x_78:
[----:B--2---:R-:W-:Y:S01]  /*4370*/  UIADD3 UR4, UPT, UPT, UR32, 0x1, URZ ;  /* 0x0000000120047890 */ /* 0x004fe2000fffe0ff */
[----:B------:R-:W-:-:S03]  /*4380*/  ISETP.NE.AND P0, PT, R8, 0x2, PT ;  /* 0x000000020800780c */ /* 0x000fc60003f05270 */
[----:B------:R-:W-:Y:S01]  /*4390*/  UISETP.NE.AND UP0, UPT, UR4, 0x4, UPT ;  /* 0x000000040400788c */ /* 0x000fe2000bf05270 */
[----:B-1----:R-:W-:Y:S02]  /*43a0*/  SEL R0, RZ, 0x1, P0 ;  /* 0x00000001ff007807 */ /* 0x002fe40000000000 */
[----:B------:R-:W-:Y:S01]  /*43b0*/  SEL R8, R8, RZ, P0 ;  /* 0x000000ff08087207 */ /* 0x000fe20000000000 */
[----:B------:R-:W-:Y:S01]  /*43c0*/  USEL UR5, URZ, 0x1, UP0 ;  /* 0x00000001ff057887 */ /* 0x000fe20008000000 */
[----:B------:R-:W-:Y:S01]  /*43d0*/  LOP3.LUT R3, R3, R0, RZ, 0x3c, !PT ;  /* 0x0000000003037212 */ /* 0x000fe200078e3cff */
[----:B------:R-:W-:-:S04]  /*43e0*/  USEL UR32, UR4, URZ, UP0 ;  /* 0x000000ff04207287 */ /* 0x000fc80008000000 */
[----:B------:R-:W-:Y:S01]  /*43f0*/  LOP3.LUT R9, R9, UR5, RZ, 0x3c, !PT ;  /* 0x0000000509097c12 */ /* 0x000fe2000f8e3cff */
[----:B------:R-:W-:Y:S07]  /*4400*/  @P1 BRA `(.L_x_84) ;  /* 0xfffffff800881947 */ /* 0x000fee000383ffff */
[----:B------:R-:W1:Y:S01]  /*4410*/  S2UR UR8, SR_CgaCtaId ;  /* 0x00000000000879c3 */ /* 0x000e620000008800 */
[----:B------:R-:W-:Y:S01]  /*4420*/  ELECT P0, URZ, PT ;  /* 0x0000000000ff782f */ /* 0x000fe20003800000 */
[----:B------:R-:W-:Y:S01]  /*4430*/  HFMA2 R0, -RZ, RZ, 0, 5.9604644775390625e-08 ;  /* 0x00000001ff007431 */ /* 0x000fe200000001ff */
[----:B------:R-:W-:-:S05]  /*4440*/  UMOV UR4, 0x40 ;  /* 0x0000004000047882 */ /* 0x000fca0000000000 */
[----:B------:R-:W-:Y:S01]  /*4450*/  UVIRTCOUNT.DEALLOC.SMPOOL 0x80 ;  /* 0x000000800000784c */ /* 0x000fe20000000000 */
[----:B------:R-:W-:Y:S02]  /*4460*/  UISETP.NE.AND UP1, UPT, UR48, URZ, UPT ;  /* 0x000000ff3000728c */ /* 0x000fe4000bf25270 */
[----:B-1----:R-:W-:-:S09]  /*4470*/  ULEA UR8, UR8, UR4, 0x18 ;  /* 0x0000000408087291 */ /* 0x002fd2000f8ec0ff */
[----:B------:R1:W-:Y:S01]  /*4480*/  @P0 STS.U8 [UR8+0x1c], R0 ;  /* 0x00001c00ff000988 */ /* 0x0003e20008000008 */
[----:B------:R-:W-:Y:S05]  /*4490*/  BRA.U UP1, `(.L_x_85) ;  /* 0x0000000101a07547 */ /* 0x000fea000b800000 */
[----:B------:R-:W-:Y:S01]  /*44a0*/  UIADD3 UR7, UPT, UPT, UR26, 0x160, URZ ;  /* 0x000001601a077890 */ /* 0x000fe2000fffe0ff */
[----:B------:R-:W-:-:S03]  /*44b0*/  SHF.L.U32 R2, R9, 0x1f, RZ ;  /* 0x0000001f09027819 */ /* 0x000fc600000006ff */
[----:B------:R-:W-:-:S09]  /*44c0*/  ULEA UR4, UR32, UR7, 0x3 ;  /* 0x0000000720047291 */ /* 0x000fd2000f8e18ff */
[----:B------:R-:W2:Y:S02]  /*44d0*/  SYNCS.PHASECHK.TRANS64.TRYWAIT P0, [UR4], R2 ;  /* 0x00000002ff0075a7 */ /* 0x000ea40008001104 */
[----:B--2---:R-:W-:Y:S05]  /*44e0*/  @!P0 BRA `(.L_x_86) ;  /* 0x00000058005c8947 */ /* 0x004fea0003800000 */
.L_x_200:
        /* <DEDUP_REMOVED lines=9> */
.L_x_202:
        /* <DEDUP_REMOVED lines=9> */
.L_x_204:
[----:B------:R-:W-:-:S04]  /*4610*/  UIADD3 UR4, UPT, UPT, UR4, 0x1, URZ ;  /* 0x0000000104047890 */ /* 0x000fc8000fffe0ff */
[----:B------:R-:W-:-:S04]  /*4620*/  UISETP.NE.AND UP0, UPT, UR4, 0x4, UPT ;  /* 0x000000040400788c */ /* 0x000fc8000bf05270 */
[----:B------:R-:W-:Y:S02]  /*4630*/  USEL UR5, URZ, 0x1, UP0 ;  /* 0x00000001ff057887 */ /* 0x000fe40008000000 */
[----:B------:R-:W-:-:S04]  /*4640*/  USEL UR4, UR4, URZ, UP0 ;  /* 0x000000ff04047287 */ /* 0x000fc80008000000 */
[----:B------:R-:W-:Y:S01]  /*4650*/  ULEA UR4, UR4, UR7, 0x3 ;  /* 0x0000000704047291 */ /* 0x000fe2000f8e18ff */
[----:B------:R-:W-:-:S04]  /*4660*/  LOP3.LUT R2, R2, UR5, RZ, 0x3c, !PT ;  /* 0x0000000502027c12 */ /* 0x000fc8000f8e3cff */
[----:B------:R-:W-:Y:S01]  /*4670*/  SHF.L.U32 R2, R2, 0x1f, RZ ;  /* 0x0000001f02027819 */ /* 0x000fe200000006ff */
[----:B-1----:R-:W-:-:S04]  /*4680*/  IMAD.U32 R0, RZ, RZ, UR4 ;  /* 0x00000004ff007e24 */ /* 0x002fc8000f8e00ff */
[----:B------:R1:W2:Y:S03]  /*4690*/  SYNCS.PHASECHK.TRANS64.TRYWAIT P0, [R0+URZ], R2 ;  /* 0x00000002000075a7 */ /* 0x0002a600080011ff */
[----:B--2---:R-:W-:Y:S05]  /*46a0*/  @!P0 NANOSLEEP.SYNCS 0x989680 ;  /* 0x009896800000895d */ /* 0x004fea0003900000 */
[----:B------:R-:W2:Y:S02]  /*46b0*/  @!P0 SYNCS.PHASECHK.TRANS64 P0, [R0+URZ], R2 ;  /* 0x00000002000085a7 */ /* 0x000ea400080010ff */
[----:B--2---:R-:W-:Y:S05]  /*46c0*/  @P0 BRA `(.L_x_89) ;  /* 0x0000000000200947 */ /* 0x004fea0003800000 */
.L_x_90:
[----:B--2---:R2:W4:Y:S02]  /*46d0*/  SYNCS.PHASECHK.TRANS64.TRYWAIT P0, [R0+URZ], R2 ;  /* 0x00000002000075a7 */ /* 0x00452400080011ff */
[----:B----4-:R-:W-:Y:S05]  /*46e0*/  @!P0 NANOSLEEP.SYNCS 0x989680 ;  /* 0x009896800000895d */ /* 0x010fea0003900000 */
[----:B------:R-:W4:Y:S02]  /*46f0*/  @!P0 SYNCS.PHASECHK.TRANS64 P0, [R0+URZ], R2 ;  /* 0x00000002000085a7 */ /* 0x000f2400080010ff */
[----:B----4-:R-:W-:Y:S05]  /*4700*/  @!P0 BRA `(.L_x_90) ;  /* 0xfffffffc00f08947 */ /* 0x010fea000383ffff */
[----:B------:R-:W-:Y:S05]  /*4710*/  BRA `(.L_x_89) ;  /* 0x00000000000c7947 */ /* 0x000fea0003800000 */
.L_x_85:
[----:B------:R-:W-:-:S04]  /*4720*/  UIADD3 UR4, UPT, UPT, UR26, 0x1a0, URZ ;  /* 0x000001a01a047890 */ /* 0x000fc8000fffe0ff */
[----:B------:R-:W-:-:S09]  /*4730*/  UPRMT UR4, UR49, 0x654, UR4 ;  /* 0x0000065431047896 */ /* 0x000fd20008000004 */
[----:B------:R-:W-:Y:S03]  /*4740*/  SYNCS.ARRIVE.TRANS64.RED.A1T0 RZ, [UR4], RZ ;  /* 0x000000ffffff79a7 */ /* 0x000fe60008100404 */
.L_x_89:
[----:B-12---:R-:W-:Y:S01]  /*4750*/  SHF.L.U32 R2, RZ, 0x1f, RZ ;  /* 0x0000001fff027819 */ /* 0x006fe200000006ff */
[----:B------:R-:W-:Y:S01]  /*4760*/  UIADD3 UR4, UPT, UPT, UR26, 0x1a0, URZ ;  /* 0x000001a01a047890 */ /* 0x000fe2000fffe0ff */
[----:B------:R-:W-:Y:S02]  /*4770*/  PLOP3.LUT P0, PT, PT, PT, UP1, 0x80, 0x8 ;  /* 0x000000000008781c */ /* 0x000fe40003f0f018 */
[----:B------:R-:W1:Y:S02]  /*4780*/  SYNCS.PHASECHK.TRANS64.TRYWAIT P1, [UR26+0x1a0], R2 ;  /* 0x0001a002ff0075a7 */ /* 0x000e64000802111a */
[----:B-1----:R-:W-:Y:S09]  /*4790*/  @!P1 BRA `(.L_x_91) ;  /* 0x0000005400f89947 */ /* 0x002ff20003800000 */
.L_x_206:
[----:B------:R-:W-:Y:S01]  /*47a0*/  @!UP1 UPRMT UR4, UR49, 0x654, UR4 ;  /* 0x0000065431049896 */ /* 0x000fe20008000004 */
[----:B------:R-:W-:Y:S01]  /*47b0*/  UMOV UR5, 0xffff ;  /* 0x0000ffff00057882 */ /* 0x000fe20000000000 */
[----:B------:R-:W-:-:S07]  /*47c0*/  UMOV UR6, 0x1 ;  /* 0x0000000100067882 */ /* 0x000fce0000000000 */
[----:B------:R-:W-:Y:S01]  /*47d0*/  @!P0 SYNCS.ARRIVE.TRANS64.RED.A1T0 RZ, [UR4], RZ ;  /* 0x000000ffffff89a7 */ /* 0x000fe20008100404 */
[----:B------:R-:W-:Y:S01]  /*47e0*/  NOP ;  /* 0x0000000000007918 */ /* 0x000fe20000000000 */
[----:B-1----:R-:W1:Y:S01]  /*47f0*/  LDS R0, [UR8+0x14] ;  /* 0x00001408ff007984 */ /* 0x002e620008000800 */
[----:B------:R-:W-:-:S04]  /*4800*/  ULOP3.LUT UR4, UR44, 0xffff, URZ, 0xc0, !UPT ;  /* 0x0000ffff2c047892 */ /* 0x000fc8000f8ec0ff */
[----:B------:R-:W-:-:S04]  /*4810*/  USHF.R.U32.HI UR4, URZ, 0x5, UR4 ;  /* 0x00000005ff047899 */ /* 0x000fc80008011604 */
[----:B------:R-:W-:Y:S02]  /*4820*/  USHF.L.U32 UR5, UR5, UR4, URZ ;  /* 0x0000000405057299 */ /* 0x000fe400080006ff */
[----:B------:R-:W-:-:S04]  /*4830*/  USHF.L.U32 UR4, UR6, UR4, URZ ;  /* 0x0000000406047299 */ /* 0x000fc800080006ff */
[----:B-1----:R-:W-:-:S04]  /*4840*/  LOP3.LUT R0, R0, UR5, RZ, 0xc0, !PT ;  /* 0x0000000500007c12 */ /* 0x002fc8000f8ec0ff */
[----:B------:R-:W-:-:S13]  /*4850*/  ISETP.NE.AND P0, PT, R0, UR5, PT ;  /* 0x0000000500007c0c */ /* 0x000fda000bf05270 */
[----:B------:R-:W-:Y:S05]  /*4860*/  @P0 BRA `(.L_x_92) ;  /* 0x0000000000580947 */ /* 0x000fea0003800000 */
[----:B------:R-:W1:Y:S02]  /*4870*/  LDS R0, [UR8+0x18] ;  /* 0x00001808ff007984 */ /* 0x000e640008000800 */
[----:B-1----:R-:W-:-:S04]  /*4880*/  LOP3.LUT R0, R0, UR4, RZ, 0xc0, !PT ;  /* 0x0000000400007c12 */ /* 0x002fc8000f8ec0ff */
[----:B------:R-:W-:-:S13]  /*4890*/  ISETP.NE.AND P0, PT, R0, UR4, PT ;  /* 0x0000000400007c0c */ /* 0x000fda000bf05270 */
[----:B------:R-:W-:Y:S05]  /*48a0*/  @P0 BRA `(.L_x_93) ;  /* 0x00000000003c0947 */ /* 0x000fea0003800000 */
[----:B------:R-:W1:Y:S01]  /*48b0*/  S2R R2, SR_LANEID ;  /* 0x0000000000027919 */ /* 0x000e620000000000 */
[----:B------:R-:W-:-:S06]  /*48c0*/  ULOP3.LUT UR5, URZ, UR5, URZ, 0x33, !UPT ;  /* 0x00000005ff057292 */ /* 0x000fcc000f8e33ff */
[----:B------:R-:W-:-:S04]  /*48d0*/  IMAD.U32 R0, RZ, RZ, UR5 ;  /* 0x00000005ff007e24 */ /* 0x000fc8000f8e00ff */
[----:B------:R2:W4:Y:S02]  /*48e0*/  REDUX UR7, R0 ;  /* 0x00000000000773c4 */ /* 0x0005240000000000 */
[----:B------:R1:W-:Y:S01]  /*48f0*/  UTCATOMSWS.AND URZ, UR5 ;  /* 0x0000000500ff79e3 */ /* 0x0003e20008000000 */
[----:B--2---:R-:W-:Y:S01]  /*4900*/  LOP3.LUT R0, RZ, UR4, RZ, 0x33, !PT ;  /* 0x00000004ff007c12 */ /* 0x004fe2000f8e33ff */
[----:B------:R-:W-:Y:S02]  /*4910*/  VOTEU.ANY UR4, UPT, PT ;  /* 0x0000000000047886 */ /* 0x000fe400038e0100 */
[----:B------:R-:W-:Y:S02]  /*4920*/  UFLO.U32 UR4, UR4 ;  /* 0x00000004000472bd */ /* 0x000fe400080e0000 */
[----:B------:R-:W2:Y:S04]  /*4930*/  REDUX UR6, R0 ;  /* 0x00000000000673c4 */ /* 0x000ea80000000000 */
[----:B-1----:R-:W-:-:S02]  /*4940*/  ISETP.EQ.U32.AND P0, PT, R2, UR4, PT ;  /* 0x0000000402007c0c */ /* 0x002fc4000bf02070 */
[----:B----4-:R-:W-:-:S11]  /*4950*/  MOV R2, UR7 ;  /* 0x0000000700027c02 */ /* 0x010fd60008000f00 */
[----:B------:R1:W-:Y:S01]  /*4960*/  @P0 ATOMS.AND RZ, [UR8+0x14], R2 ;  /* 0x00001402ffff098c */ /* 0x0003e2000a800008 */
[----:B--2---:R-:W-:-:S05]  /*4970*/  IMAD.U32 R0, RZ, RZ, UR6 ;  /* 0x00000006ff007e24 */ /* 0x004fca000f8e00ff */
[----:B------:R1:W-:Y:S01]  /*4980*/  @P0 ATOMS.AND RZ, [UR8+0x18], R0 ;  /* 0x00001800ffff098c */ /* 0x0003e2000a800008 */
[----:B------:R-:W-:Y:S05]  /*4990*/  BRA `(.L_x_94) ;  /* 0x0000000000147947 */ /* 0x000fea0003800000 */
.L_x_93:
[----:B------:R-:W-:Y:S02]  /*49a0*/  MOV R2, 0x49c0 ;  /* 0x000049c000027802 */ /* 0x000fe40000000f00 */
[----:B---3-5:R-:W-:Y:S05]  /*49b0*/  CALL.REL.NOINC `($__internal_0_$__cuda_sm10x_tcgen05_guardrail_trap_col_being_dealloced_not_returned_by_alloc) ;  /* 0x0000005800d87944 */ /* 0x028fea0003c00000 */
[----:B------:R-:W-:Y:S05]  /*49c0*/  BRA `(.L_x_94) ;  /* 0x0000000000087947 */ /* 0x000fea0003800000 */
.L_x_92:
[----:B------:R-:W-:Y:S02]  /*49d0*/  MOV R2, 0x49f0 ;  /* 0x000049f000027802 */ /* 0x000fe40000000f00 */
[----:B---3-5:R-:W-:Y:S05]  /*49e0*/  CALL.REL.NOINC `($__internal_2_$__cuda_sm10x_tcgen05_guardrail_trap_unallocated_columns_being_dealloced) ;  /* 0x0000005800e47944 */ /* 0x028fea0003c00000 */
.L_x_94:
[----:B------:R-:W-:Y:S01]  /*49f0*/  NOP ;  /* 0x0000000000007918 */ /* 0x000fe20000000000 */
[----:B------:R-:W-:Y:S05]  /*4a00*/  EXIT ;  /* 0x000000000000794d */ /* 0x000fea0003800000 */
.L_x_65:
[----:B------:R-:W-:-:S09]  /*4a10*/  UISETP.NE.OR UP0, UPT, UR18, 0x3, !UP4 ;  /* 0x000000031200788c */ /* 0x000fd2000e705670 */
[----:B------:R-:W-:Y:S05]  /*4a20*/  BRA.U UP0, `(.L_x_95) ;  /* 0x0000001100e87547 */ /* 0x000fea000b800000 */
[----:B------:R-:W2:Y:S01]  /*4a30*/  LDCU.64 UR4, c[0x0][0x888] ;  /* 0x00011100ff0477ac */ /* 0x000ea20008000a00 */
[----:B------:R-:W3:Y:S01]  /*4a40*/  LDC.64 R12, c[0x0][0x348] ;  /* 0x0000d200ff0c7b82 */ /* 0x000ee20000000a00 */
[----:B------:R-:W-:Y:S02]  /*4a50*/  HFMA2 R9, -RZ, RZ, 0, 0 ;  /* 0x00000000ff097431 */ /* 0x000fe400000001ff */
[----:B------:R-:W-:Y:S01]  /*4a60*/  IMAD.MOV.U32 R11, RZ, RZ, 0x1 ;  /* 0x00000001ff0b7424 */ /* 0x000fe200078e00ff */
[----:B------:R-:W4:Y:S01]  /*4a70*/  LDCU UR46, c[0x0][0x370] ;  /* 0x00006e00ff2e77ac */ /* 0x000f220008000800 */
[----:B------:R-:W-:Y:S01]  /*4a80*/  IMAD.MOV.U32 R10, RZ, RZ, RZ ;  /* 0x000000ffff0a7224 */ /* 0x000fe200078e00ff */
[----:B------:R-:W-:Y:S01]  /*4a90*/  MOV R3, 0x1000 ;  /* 0x0000100000037802 */ /* 0x000fe20000000f00 */
[----:B------:R-:W4:Y:S01]  /*4aa0*/  LDCU.128 UR48, c[0x0][0xb10] ;  /* 0x00016200ff3077ac */ /* 0x000f220008000c00 */
[----:B------:R-:W1:Y:S01]  /*4ab0*/  LDCU UR37, c[0x0][0x374] ;  /* 0x00006e80ff2577ac */ /* 0x000e620008000800 */
[----:B------:R-:W1:Y:S01]  /*4ac0*/  LDCU.64 UR38, c[0x0][0x890] ;  /* 0x00011200ff2677ac */ /* 0x000e620008000a00 */
[----:B--2---:R-:W-:Y:S01]  /*4ad0*/  UISETP.NE.U32.AND UP0, UPT, UR4, URZ, UPT ;  /* 0x000000ff0400728c */ /* 0x004fe2000bf05070 */
[----:B------:R-:W2:Y:S01]  /*4ae0*/  LDCU UR15, c[0x0][0xb0c] ;  /* 0x00016180ff0f77ac */ /* 0x000ea20008000800 */
[----:B------:R-:W3:Y:S01]  /*4af0*/  LDCU UR56, c[0x0][0xb20] ;  /* 0x00016400ff3877ac */ /* 0x000ee20008000800 */
[----:B------:R-:W3:Y:S01]  /*4b00*/  LDCU UR4, c[0x0][0xb30] ;  /* 0x00016600ff0477ac */ /* 0x000ee20008000800 */
[----:B------:R-:W-:Y:S01]  /*4b10*/  UMOV UR21, 0x400 ;  /* 0x0000040000157882 */ /* 0x000fe20000000000 */
[----:B----4-:R-:W-:-:S02]  /*4b20*/  UIMAD.WIDE.U32 UR6, UR46, UR48, URZ ;  /* 0x000000302e0672a5 */ /* 0x010fc4000f8e00ff */
[----:B-1----:R-:W-:Y:S02]  /*4b30*/  UIMAD.WIDE.U32 UR8, UR37, UR51, URZ ;  /* 0x00000033250872a5 */ /* 0x002fe4000f8e00ff */
[----:B------:R-:W-:Y:S02]  /*4b40*/  ULEA UR21, UR47, UR21, 0x18 ;  /* 0x000000152f157291 */ /* 0x000fe4000f8ec0ff */
[----:B------:R-:W-:Y:S02]  /*4b50*/  UISETP.NE.AND.EX UP6, UPT, UR5, URZ, UPT, UP0 ;  /* 0x000000ff0500728c */ /* 0x000fe4000bfc5300 */
[----:B------:R-:W-:Y:S02]  /*4b60*/  UISETP.NE.AND UP0, UPT, UR45, 0x1, UPT ;  /* 0x000000012d00788c */ /* 0x000fe4000bf05270 */
[----:B------:R-:W-:Y:S02]  /*4b70*/  UISETP.NE.U32.AND UP0, UPT, UR38, URZ, UPT ;  /* 0x000000ff2600728c */ /* 0x000fe4000bf05070 */
[----:B------:R-:W-:Y:S01]  /*4b80*/  UIADD3 UR52, UPT, UPT, UR21, 0xe8, URZ ;  /* 0x000000e815347890 */ /* 0x000fe2000fffe0ff */
[----:B------:R-:W-:Y:S01]  /*4b90*/  UMOV UR6, UR7 ;  /* 0x0000000700067c82 */ /* 0x000fe20008000000 */
[----:B------:R-:W-:Y:S01]  /*4ba0*/  UMOV UR53, UR9 ;  /* 0x0000000900357c82 */ /* 0x000fe20008000000 */
[----:B------:R-:W-:-:S02]  /*4bb0*/  UISETP.GE.AND UP2, UPT, UR45, 0x1, UPT ;  /* 0x000000012d00788c */ /* 0x000fc4000bf46270 */
[----:B------:R-:W-:Y:S02]  /*4bc0*/  UISETP.NE.AND.EX UP5, UPT, UR39, URZ, UPT, UP0 ;  /* 0x000000ff2700728c */ /* 0x000fe4000bfa5300 */
[----:B------:R-:W-:Y:S01]  /*4bd0*/  UPLOP3.LUT UP3, UPT, UPT, UPT, UPT, 0x40, 0x4 ;  /* 0x000000000004789c */ /* 0x000fe20003f6e870 */
[----:B------:R-:W1:Y:S01]  /*4be0*/  LDCU.64 UR22, c[0x0][0xb28] ;  /* 0x00016500ff1677ac */ /* 0x000e620008000a00 */
[----:B--2---:R-:W-:Y:S02]  /*4bf0*/  UISETP.NE.AND UP2, UPT, UR15, 0x1, UPT ;  /* 0x000000010f00788c */ /* 0x004fe4000bf45270 */
[----:B------:R-:W-:Y:S02]  /*4c00*/  UIADD3 UR41, UPT, UPT, UR21, 0xd0, URZ ;  /* 0x000000d015297890 */ /* 0x000fe4000fffe0ff */
[----:B------:R-:W-:Y:S02]  /*4c10*/  UIADD3 UR33, UPT, UPT, UR21, 0xd8, URZ ;  /* 0x000000d815217890 */ /* 0x000fe4000fffe0ff */
[----:B------:R-:W-:-:S02]  /*4c20*/  UIADD3 UR25, UPT, UPT, UR21, 0xe0, URZ ;  /* 0x000000e015197890 */ /* 0x000fc4000fffe0ff */
[----:B------:R-:W-:Y:S02]  /*4c30*/  UPRMT UR52, UR47, 0x654, UR52 ;  /* 0x000006542f347896 */ /* 0x000fe40008000034 */
[----:B------:R-:W-:Y:S02]  /*4c40*/  USHF.R.U32.HI UR54, URZ, UR49, UR6 ;  /* 0x00000031ff367299 */ /* 0x000fe40008011606 */
[----:B---3--:R-:W-:Y:S02]  /*4c50*/  USHF.R.U32.HI UR53, URZ, UR56, UR53 ;  /* 0x00000038ff357299 */ /* 0x008fe40008011635 */
[----:B------:R-:W-:Y:S02]  /*4c60*/  UISETP.NE.AND UP0, UPT, UR50, 0x1, UPT ;  /* 0x000000013200788c */ /* 0x000fe4000bf05270 */
[----:B------:R-:W-:-:S11]  /*4c70*/  UISETP.NE.AND UP4, UPT, UR4, 0x1, UPT ;  /* 0x000000010400788c */ /* 0x000fd6000bf85270 */
.L_x_106:
[C---:B------:R-:W-:Y:S02]  /*4c80*/  LEA R8, R10.reuse, UR21, 0x3 ;  /* 0x000000150a087c11 */ /* 0x040fe4000f8e18ff */
[----:B------:R-:W-:Y:S02]  /*4c90*/  SHF.L.U32 R0, R9, 0x1f, RZ ;  /* 0x0000001f09007819 */ /* 0x000fe400000006ff */
[----:B------:R-:W-:Y:S02]  /*4ca0*/  LEA R4, R10, UR21, 0x4 ;  /* 0x000000150a047c11 */ /* 0x000fe4000f8e20ff */
[----:B--2---:R-:W2:Y:S02]  /*4cb0*/  SYNCS.PHASECHK.TRANS64.TRYWAIT P0, [R8+URZ+0x120], R0 ;  /* 0x00012000080075a7 */ /* 0x004ea400080011ff */
[----:B--2---:R-:W-:Y:S05]  /*4cc0*/  @!P0 BRA `(.L_x_96) ;  /* 0x0000005000c48947 */ /* 0x004fea0003800000 */
.L_x_207:
[----:B------:R-:W3:Y:S01]  /*4cd0*/  LDS.128 R4, [R4+0x1b0] ;  /* 0x0001b00004047984 */ /* 0x000ee20000000c00 */
[----:B------:R-:W-:Y:S01]  /*4ce0*/  UISETP.GE.AND UP0, UPT, UR45, 0x1, UPT ;  /* 0x000000012d00788c */ /* 0x000fe2000bf06270 */
[----:B------:R-:W-:Y:S01]  /*4cf0*/  @!PT LDS RZ, [RZ] ;  /* 0x00000000fffff984 */ /* 0x000fe20000000800 */
[----:B------:R-:W-:Y:S01]  /*4d00*/  @!PT LDS RZ, [RZ] ;  /* 0x00000000fffff984 */ /* 0x000fe20000000800 */
[----:B------:R-:W-:Y:S01]  /*4d10*/  @!PT LDS RZ, [RZ] ;  /* 0x00000000fffff984 */ /* 0x000fe20000000800 */
[----:B------:R-:W-:Y:S01]  /*4d20*/  @!PT LDS RZ, [RZ] ;  /* 0x00000000fffff984 */ /* 0x000fe20000000800 */
[----:B------:R4:W-:Y:S06]  /*4d30*/  MEMBAR.ALL.CTA ;  /* 0x0000000000007992 */ /* 0x0009ec0000008000 */
[----:B----4-:R-:W4:Y:S01]  /*4d40*/  FENCE.VIEW.ASYNC.S ;  /* 0x00000000000073c6 */ /* 0x010f220000000000 */
[----:B---3--:R-:W-:Y:S11]  /*4d50*/  LOP3.LUT P0, RZ, R6, 0x1, RZ, 0xc0, !PT ;  /* 0x0000000106ff7812 */ /* 0x008ff6000780c0ff */
[----:B------:R-:W-:Y:S02]  /*4d60*/  @!UPT UIADD3 URZ, UPT, UPT, URZ, URZ, URZ ;  /* 0x000000fffffff290 */ /* 0x000fe4000fffe0ff */
[----:B----4-:R-:W-:Y:S01]  /*4d70*/  VOTEU.ANY UP2, P0 ;  /* 0x0000000000ff7886 */ /* 0x010fe20000040100 */
[----:B------:R-:W-:Y:S11]  /*4d80*/  PLOP3.LUT P0, PT, PT, PT, UP2, 0x80, 0x8 ;  /* 0x000000000008781c */ /* 0x000ff60003f0f028 */
[----:B------:R-:W-:Y:S02]  /*4d90*/  @!UPT UIADD3 URZ, UPT, UPT, URZ, URZ, URZ ;  /* 0x000000fffffff290 */ /* 0x000fe4000fffe0ff */
[----:B--2---:R-:W-:Y:S02]  /*4da0*/  @P0 SHF.R.U32.HI R0, RZ, 0x10, R5 ;  /* 0x00000010ff000819 */ /* 0x004fe40000011605 */
[----:B------:R-:W-:Y:S02]  /*4db0*/  @P0 MOV R2, R4 ;  /* 0x0000000400020202 */ /* 0x000fe40000000f00 */
[----:B------:R-:W-:Y:S01]  /*4dc0*/  @P0 R2UR UR4, R0 ;  /* 0x00000000000402ca */ /* 0x000fe200000e0000 */
[----:B------:R-:W-:Y:S01]  /*4dd0*/  VIADD R0, R8, 0x130 ;  /* 0x0000013008007836 */ /* 0x000fe20000000000 */
[----:B------:R-:W-:Y:S02]  /*4de0*/  @P0 LOP3.LUT R4, R5, 0xffff, RZ, 0xc0, !PT ;  /* 0x0000ffff05040812 */ /* 0x000fe400078ec0ff */
[----:B------:R-:W-:Y:S02]  /*4df0*/  @P0 R2UR UR6, R2 ;  /* 0x00000000020602ca */ /* 0x000fe400000e0000 */
[----:B------:R-:W-:Y:S02]  /*4e00*/  PRMT R0, RZ, 0x654, R0 ;  /* 0x00000654ff007816 */ /* 0x000fe40000000000 */
[----:B------:R-:W-:Y:S02]  /*4e10*/  @P0 R2UR UR5, R4 ;  /* 0x00000000040502ca */ /* 0x000fe400000e0000 */
[----:B------:R2:W-:Y:S03]  /*4e20*/  SYNCS.ARRIVE.TRANS64.RED.A1T0 RZ, [R0+URZ], RZ ;  /* 0x000000ff00ff79a7 */ /* 0x0005e600081004ff */
[----:B------:R-:W-:Y:S04]  /*4e30*/  @UP2 UMOV UR29, UR4 ;  /* 0x00000004001d2c82 */ /* 0x000fe80008000000 */
[----:B------:R-:W-:Y:S04]  /*4e40*/  @UP2 UMOV UR14, UR6 ;  /* 0x00000006000e2c82 */ /* 0x000fe80008000000 */
[----:B------:R-:W-:Y:S01]  /*4e50*/  @UP2 UMOV UR13, UR5 ;  /* 0x00000005000d2c82 */ /* 0x000fe20008000000 */
[----:B------:R-:W-:Y:S05]  /*4e60*/  BRA.U !UP0, `(.L_x_97) ;  /* 0x0000000108c07547 */ /* 0x000fea000b800000 */
[----:B------:R-:W-:Y:S02]  /*4e70*/  UIMAD.WIDE.U32 UR16, UR13, UR51, URZ ;  /* 0x000000330d1072a5 */ /* 0x000fe4000f8e00ff */
[----:B------:R-:W-:Y:S02]  /*4e80*/  UP2UR UR20, UPR, URZ, 0x4 ;  /* 0x00000004ff147883 */ /* 0x000fe40008000000 */
[----:B------:R-:W-:Y:S02]  /*4e90*/  UISETP.NE.AND UP2, UPT, UR50, 0x1, UPT ;  /* 0x000000013200788c */ /* 0x000fe4000bf45270 */
[----:B------:R-:W-:Y:S02]  /*4ea0*/  UIMAD.WIDE.U32 UR18, UR14, UR48, URZ ;  /* 0x000000300e1272a5 */ /* 0x000fe4000f8e00ff */
[----:B------:R-:W-:Y:S02]  /*4eb0*/  USEL UR4, UR37, UR53, !UP2 ;  /* 0x0000003525047287 */ /* 0x000fe4000d000000 */
[----:B------:R-:W-:Y:S02]  /*4ec0*/  UISETP.NE.AND UP0, UPT, UR15, 0x1, UPT ;  /* 0x000000010f00788c */ /* 0x000fe4000bf05270 */
[----:B------:R-:W-:Y:S02]  /*4ed0*/  UP2UR UR24, UPR, URZ, 0x2 ;  /* 0x00000002ff187883 */ /* 0x000fe40008000000 */
[----:B------:R-:W-:Y:S02]  /*4ee0*/  UISETP.NE.AND UP1, UPT, UR45, 0x1, UPT ;  /* 0x000000012d00788c */ /* 0x000fe4000bf25270 */
[----:B-1----:R-:W-:Y:S02]  /*4ef0*/  UIMAD.WIDE.U32 UR8, UR4, UR22, URZ ;  /* 0x00000016040872a5 */ /* 0x002fe4000f8e00ff */
[----:B------:R-:W-:Y:S01]  /*4f00*/  USEL UR7, UR46, UR54, !UP0 ;  /* 0x000000362e077287 */ /* 0x000fe2000c000000 */
[----:B------:R-:W-:Y:S02]  /*4f10*/  UMOV UR5, UR17 ;  /* 0x0000001100057c82 */ /* 0x000fe40008000000 */
[----:B------:R-:W-:Y:S02]  /*4f20*/  USHF.R.U32.HI UR6, URZ, UR56, UR5 ;  /* 0x00000038ff067299 */ /* 0x000fe40008011605 */
[----:B------:R-:W-:Y:S02]  /*4f30*/  UIMAD.WIDE.U32 UR10, UR7, UR22, URZ ;  /* 0x00000016070a72a5 */ /* 0x000fe4000f8e00ff */
[----:B------:R-:W-:Y:S02]  /*4f40*/  USEL UR6, UR13, UR6, !UP2 ;  /* 0x000000060d067287 */ /* 0x000fe4000d000000 */
[----:B------:R-:W-:Y:S01]  /*4f50*/  UISETP.NE.AND UP2, UPT, UR20, URZ, UPT ;  /* 0x000000ff1400728c */ /* 0x000fe2000bf45270 */
[----:B------:R-:W-:Y:S02]  /*4f60*/  UMOV UR5, UR19 ;  /* 0x0000001300057c82 */ /* 0x000fe40008000000 */
[----:B------:R-:W-:Y:S03]  /*4f70*/  USHF.R.U32.HI UR12, URZ, UR49, UR5 ;  /* 0x00000031ff0c7299 */ /* 0x000fe60008011605 */
[----:B------:R-:W-:Y:S02]  /*4f80*/  UMOV UR5, UR9 ;  /* 0x0000000900057c82 */ /* 0x000fe40008000000 */
[----:B------:R-:W-:Y:S03]  /*4f90*/  @UP1 USHF.R.U32.HI UR4, URZ, UR23, UR5 ;  /* 0x00000017ff041299 */ /* 0x000fe60008011605 */
[----:B------:R-:W-:Y:S01]  /*4fa0*/  UMOV UR5, UR11 ;  /* 0x0000000b00057c82 */ /* 0x000fe20008000000 */
[----:B------:R-:W-:Y:S02]  /*4fb0*/  UIMAD UR4, UR45, UR4, URZ ;  /* 0x000000042d0472a4 */ /* 0x000fe4000f8e02ff */
[----:B------:R-:W-:Y:S02]  /*4fc0*/  @UP1 USHF.R.U32.HI UR7, URZ, UR23, UR5 ;  /* 0x00000017ff071299 */ /* 0x000fe40008011605 */
[----:B------:R-:W-:Y:S02]  /*4fd0*/  USEL UR5, UR14, UR12, !UP0 ;  /* 0x0000000c0e057287 */ /* 0x000fe4000c000000 */
[----:B------:R-:W-:Y:S02]  /*4fe0*/  UIMAD.WIDE.U32 UR10, UR6, UR22, URZ ;  /* 0x00000016060a72a5 */ /* 0x000fe4000f8e00ff */
[----:B------:R-:W-:Y:S02]  /*4ff0*/  UIMAD UR8, UR45, UR7, URZ ;  /* 0x000000072d0872a4 */ /* 0x000fe4000f8e02ff */
[----:B------:R-:W-:Y:S03]  /*5000*/  UISETP.GE.AND UP0, UPT, UR6, UR4, UPT ;  /* 0x000000040600728c */ /* 0x000fe6000bf06270 */
[----:B------:R-:W-:Y:S01]  /*5010*/  UMOV UR4, UR11 ;  /* 0x0000000b00047c82 */ /* 0x000fe20008000000 */
[----:B------:R-:W-:Y:S02]  /*5020*/  UISETP.GE.OR UP0, UPT, UR5, UR8, UP0 ;  /* 0x000000080500728c */ /* 0x000fe40008706670 */
[----:B------:R-:W-:Y:S02]  /*5030*/  USHF.R.U32.HI UR4, URZ, UR23, UR4 ;  /* 0x00000017ff047299 */ /* 0x000fe40008011604 */
[----:B------:R-:W-:Y:S02]  /*5040*/  UIMAD.WIDE.U32 UR8, UR5, UR22, URZ ;  /* 0x00000016050872a5 */ /* 0x000fe4000f8e00ff */
[----:B------:R-:W-:Y:S04]  /*5050*/  USEL UR10, UR6, UR4, !UP1 ;  /* 0x00000004060a7287 */ /* 0x000fe8000c800000 */
[----:B------:R-:W-:Y:S01]  /*5060*/  UIADD3 UR11, UPT, UPT, -UR10, URZ, URZ ;  /* 0x000000ff0a0b7290 */ /* 0x000fe2000fffe1ff */
[----:B------:R-:W-:Y:S02]  /*5070*/  @!UP0 UMOV UR4, UR9 ;  /* 0x0000000900048c82 */ /* 0x000fe40008000000 */
[----:B------:R-:W-:Y:S02]  /*5080*/  @!UP0 USHF.R.U32.HI UR4, URZ, UR23, UR4 ;  /* 0x00000017ff048299 */ /* 0x000fe40008011604 */
[----:B------:R-:W-:Y:S02]  /*5090*/  UIMAD UR8, UR45, UR11, UR6 ;  /* 0x0000000b2d0872a4 */ /* 0x000fe4000f8e0206 */
[----:B------:R-:W-:Y:S02]  /*50a0*/  @!UP0 USEL UR4, UR5, UR4, !UP1 ;  /* 0x0000000405048287 */ /* 0x000fe4000c800000 */
[----:B------:R-:W-:Y:S02]  /*50b0*/  UISETP.NE.AND UP1, UPT, UR24, URZ, UPT ;  /* 0x000000ff1800728c */ /* 0x000fe4000bf25270 */
[----:B------:R-:W-:Y:S02]  /*50c0*/  @!UP0 UIMAD UR7, UR7, UR8, UR4 ;  /* 0x00000008070782a4 */ /* 0x000fe4000f8e0204 */
[----:B------:R-:W-:Y:S02]  /*50d0*/  @!UP0 UIADD3 UR9, UPT, UPT, UR10, -UR4, URZ ;  /* 0x800000040a098290 */ /* 0x000fe4000fffe0ff */
[----:B------:R-:W-:Y:S02]  /*50e0*/  UIADD3 UR8, UPT, UPT, -UR6, URZ, URZ ;  /* 0x000000ff06087290 */ /* 0x000fe4000fffe1ff */
[----:B------:R-:W-:Y:S02]  /*50f0*/  UIADD3 UR4, UPT, UPT, -UR5, URZ, URZ ;  /* 0x000000ff05047290 */ /* 0x000fe4000fffe1ff */
[----:B------:R-:W-:Y:S03]  /*5100*/  @!UP0 UIMAD UR6, UR9, UR45, UR5 ;  /* 0x0000002d090682a4 */ /* 0x000fe6000f8e0205 */
[----:B------:R-:W-:Y:S01]  /*5110*/  @!UP0 UMOV UR5, UR7 ;  /* 0x0000000700058c82 */ /* 0x000fe20008000000 */
[----:B------:R-:W-:Y:S02]  /*5120*/  UIMAD UR7, UR15, UR4, UR14 ;  /* 0x000000040f0772a4 */ /* 0x000fe4000f8e020e */
[----:B------:R-:W-:Y:S02]  /*5130*/  UIMAD UR4, UR50, UR8, UR13 ;  /* 0x00000008320472a4 */ /* 0x000fe4000f8e020d */
[----:B------:R-:W-:Y:S02]  /*5140*/  UIMAD UR14, UR5, UR15, UR7 ;  /* 0x0000000f050e72a4 */ /* 0x000fe4000f8e0207 */
[----:B------:R-:W-:Y:S11]  /*5150*/  UIMAD UR13, UR6, UR50, UR4 ;  /* 0x00000032060d72a4 */ /* 0x000ff6000f8e0204 */
[----:B------:R-:W-:Y:S01]  /*5160*/  @!UPT UIADD3 URZ, UPT, UPT, URZ, URZ, URZ ;  /* 0x000000fffffff290 */ /* 0x000fe2000fffe0ff */
.L_x_97:
[----:B------:R-:W3:Y:S01]  /*5170*/  @!UP4 LDCU.128 UR8, c[0x0][0xb10] ;  /* 0x00016200ff08c7ac */ /* 0x000ee20008000c00 */
[----:B------:R-:W-:Y:S02]  /*5180*/  ISETP.NE.U32.AND P0, PT, RZ, UR38, PT ;  /* 0x00000026ff007c0c */ /* 0x000fe4000bf05070 */
[----:B------:R-:W-:Y:S02]  /*5190*/  SHF.L.U32 R4, R11, 0x1f, RZ ;  /* 0x0000001f0b047819 */ /* 0x000fe400000006ff */
[----:B------:R-:W-:Y:S01]  /*51a0*/  ISETP.NE.AND.EX P0, PT, RZ, UR39, PT, P0 ;  /* 0x00000027ff007c0c */ /* 0x000fe2000bf05300 */
[----:B------:R-:W4:Y:S01]  /*51b0*/  @!UP4 LDCU UR5, c[0x0][0xb0c] ;  /* 0x00016180ff05c7ac */ /* 0x000f220008000800 */
[----:B------:R-:W-:Y:S02]  /*51c0*/  USHF.L.U32 UR42, UR30, 0x7, URZ ;  /* 0x000000071e2a7899 */ /* 0x000fe400080006ff */
[----:B------:R-:W-:Y:S02]  /*51d0*/  USHF.L.U32 UR43, UR31, 0x6, URZ ;  /* 0x000000061f2b7899 */ /* 0x000fe400080006ff */
[----:B---3--:R-:W-:Y:S07]  /*51e0*/  UIMAD.WIDE.U32 UR6, UR14, UR8, URZ ;  /* 0x000000080e0672a5 */ /* 0x008fee000f8e00ff */
[----:B------:R-:W-:Y:S01]  /*51f0*/  @!UP4 UMOV UR4, UR7 ;  /* 0x000000070004cc82 */ /* 0x000fe20008000000 */
[----:B----4-:R-:W-:Y:S02]  /*5200*/  @!UP4 UISETP.NE.AND UP0, UPT, UR5, 0x1, UPT ;  /* 0x000000010500c88c */ /* 0x010fe4000bf05270 */
[----:B------:R-:W-:Y:S02]  /*5210*/  @!UP4 USHF.R.U32.HI UR4, URZ, UR9, UR4 ;  /* 0x00000009ff04c299 */ /* 0x000fe40008011604 */
[----:B------:R-:W-:Y:S02]  /*5220*/  UIMAD.WIDE.U32 UR6, UR13, UR11, URZ ;  /* 0x0000000b0d0672a5 */ /* 0x000fe4000f8e00ff */
[----:B------:R-:W-:Y:S02]  /*5230*/  @!UP4 USEL UR8, UR14, UR4, !UP0 ;  /* 0x000000040e08c287 */ /* 0x000fe4000c000000 */
[----:B------:R-:W-:Y:S03]  /*5240*/  @!UP4 UISETP.NE.AND UP0, UPT, UR10, 0x1, UPT ;  /* 0x000000010a00c88c */ /* 0x000fe6000bf05270 */
[----:B------:R-:W-:Y:S02]  /*5250*/  @!UP4 UMOV UR6, UR7 ;  /* 0x000000070006cc82 */ /* 0x000fe40008000000 */
[----:B------:R-:W3:Y:S02]  /*5260*/  @!UP4 LDCU UR4, c[0x0][0xb20] ;  /* 0x00016400ff04c7ac */ /* 0x000ee40008000800 */
[----:B---3--:R-:W-:Y:S04]  /*5270*/  @!UP4 USHF.R.U32.HI UR6, URZ, UR4, UR6 ;  /* 0x00000004ff06c299 */ /* 0x008fe80008011606 */
[----:B------:R-:W-:Y:S04]  /*5280*/  @!UP4 USEL UR6, UR13, UR6, !UP0 ;  /* 0x000000060d06c287 */ /* 0x000fe8000c000000 */
[----:B------:R-:W-:Y:S02]  /*5290*/  @!UP4 UIADD3 UR4, UPT, UPT, -UR8, UR6, URZ ;  /* 0x000000060804c290 */ /* 0x000fe4000fffe1ff */
[----:B------:R-:W-:Y:S02]  /*52a0*/  @!UP4 UIADD3 UR6, UPT, UPT, UR8, -UR6, URZ ;  /* 0x800000060806c290 */ /* 0x000fe4000fffe0ff */
[----:B------:R-:W-:Y:S02]  /*52b0*/  @!UP4 UIMAD UR14, UR4, UR5, UR14 ;  /* 0x00000005040ec2a4 */ /* 0x000fe4000f8e020e */
[----:B------:R-:W-:Y:S01]  /*52c0*/  @!UP4 UIMAD UR13, UR6, UR10, UR13 ;  /* 0x0000000a060dc2a4 */ /* 0x000fe2000f8e020d */
[----:B------:R-:W-:Y:S11]  /*52d0*/  BRA.U UP3, `(.L_x_98) ;  /* 0x0000000103107547 */ /* 0x000ff6000b800000 */
[----:B------:R-:W-:Y:S04]  /*52e0*/  MOV R2, UR55 ;  /* 0x0000003700027c02 */ /* 0x000fe80008000f00 */
[----:B------:R-:W-:Y:S04]  /*52f0*/  SHF.L.U32 R2, R2, 0x1f, RZ ;  /* 0x0000001f02027819 */ /* 0x000fe800000006ff */
[----:B------:R-:W3:Y:S02]  /*5300*/  SYNCS.PHASECHK.TRANS64.TRYWAIT P1, [UR21+0x118], R2 ;  /* 0x00011802ff0075a7 */ /* 0x000ee40008021115 */
[----:B---3--:R-:W-:Y:S05]  /*5310*/  @!P1 BRA `(.L_x_99) ;  /* 0x0000004c00449947 */ /* 0x008fea0003800000 */
.L_x_98:
[----:B------:R-:W-:Y:S05]  /*5320*/  BRA.U !UP5, `(.L_x_100) ;  /* 0x000000010d387547 */ /* 0x000fea000b800000 */
[----:B------:R-:W-:Y:S01]  /*5330*/  UPLOP3.LUT UP1, UPT, UPT, UPT, UP6, 0x80, 0x8 ;  /* 0x000000000008789c */ /* 0x000fe20003f2f060 */
[----:B--2---:R-:W-:Y:S01]  /*5340*/  HFMA2 R0, -RZ, RZ, 0, 5.9604644775390625e-08 ;  /* 0x00000001ff007431 */ /* 0x004fe200000001ff */
[----:B------:R-:W2:Y:S01]  /*5350*/  LDCU.64 UR8, c[0x0][0x358] ;  /* 0x00006b00ff0877ac */ /* 0x000ea20008000a00 */
[----:B------:R-:W-:Y:S03]  /*5360*/  IMAD.MOV.U32 R46, RZ, RZ, 0x1 ;  /* 0x00000001ff2e7424 */ /* 0x000fe600078e00ff */
[----:B------:R-:W-:Y:S05]  /*5370*/  PLOP3.LUT P1, PT, PT, PT, UP1, 0x80, 0x8 ;  /* 0x000000000008781c */ /* 0x000fea0003f2f018 */
[----:B------:R-:W3:Y:S01]  /*5380*/  @UP1 LDCU.64 UR4, c[0x0][0x888] ;  /* 0x00011100ff0417ac */ /* 0x000ee20008000a00 */
[----:B------:R-:W-:Y:S07]  /*5390*/  @UP1 UIMAD UR6, UR36, UR38, URZ ;  /* 0x00000026240612a4 */ /* 0x000fee000f8e02ff */
[----:B------:R-:W-:Y:S01]  /*53a0*/  @!P1 PRMT R46, R0, 0x7610, R46 ;  /* 0x00007610002e9816 */ /* 0x000fe2000000002e */
[----:B---3--:R-:W-:Y:S06]  /*53b0*/  @UP1 UIMAD.WIDE UR4, UR6, 0x4, UR4 ;  /* 0x00000004060418a5 */ /* 0x008fec000f8e0204 */
[----:B------:R-:W-:Y:S01]  /*53c0*/  IMAD.U32 R6, RZ, RZ, UR4 ;  /* 0x00000004ff067e24 */ /* 0x000fe2000f8e00ff */
[----:B------:R-:W-:Y:S04]  /*53d0*/  MOV R7, UR5 ;  /* 0x0000000500077c02 */ /* 0x000fe80008000f00 */
[----:B------:R-:W3:Y:S01]  /*53e0*/  @!UP1 LDCU UR4, c[0x0][0x880] ;  /* 0x00011000ff0497ac */ /* 0x000ee20008000800 */
[----:B--2--5:R4:W5:Y:S02]  /*53f0*/  @P1 LDG.E R27, desc[UR8][R6.64] ;  /* 0x00000008061b1981 */ /* 0x024964000c1e1900 */
[----:B---34-:R-:W-:Y:S07]  /*5400*/  @!P1 IMAD.U32 R27, RZ, RZ, UR4 ;  /* 0x00000004ff1b9e24 */ /* 0x018fee000f8e00ff */
.L_x_100:
[----:B-----5:R-:W-:Y:S01]  /*5410*/  @!P0 FSETP.EQ.AND P2, PT, R27, RZ, PT ;  /* 0x000000ff1b00820b */ /* 0x020fe20003f42000 */
[----:B------:R-:W-:Y:S01]  /*5420*/  @!UPT UIADD3 URZ, UPT, UPT, URZ, URZ, URZ ;  /* 0x000000fffffff290 */ /* 0x000fe2000fffe0ff */
[----:B------:R-:W-:Y:S11]  /*5430*/  @!P0 BRA `(.L_x_101) ;  /* 0x0000000000148947 */ /* 0x000ff60003800000 */
[----:B------:R-:W-:Y:S02]  /*5440*/  LOP3.LUT P0, RZ, R46, 0xff, RZ, 0xc0, !PT ;  /* 0x000000ff2eff7812 */ /* 0x000fe4000780c0ff */
[----:B------:R-:W-:Y:S04]  /*5450*/  PLOP3.LUT P2, PT, PT, PT, UP1, 0x80, 0x8 ;  /* 0x000000000008781c */ /* 0x000fe80003f4f018 */
[----:B------:R-:W-:Y:S07]  /*5460*/  PLOP3.LUT P2, PT, P2, PT, PT, 0x8, 0x80 ;  /* 0x000000000080781c */ /* 0x000fee000174e170 */
[----:B------:R-:W-:Y:S11]  /*5470*/  @P0 FSETP.EQ.AND P2, PT, R27, RZ, PT ;  /* 0x000000ff1b00020b */ /* 0x000ff60003f42000 */
[----:B------:R-:W-:Y:S02]  /*5480*/  @!UPT UIADD3 URZ, UPT, UPT, URZ, URZ, URZ ;  /* 0x000000fffffff290 */ /* 0x000fe4000fffe0ff */
.L_x_101:
[----:B------:R-:W3:Y:S01]  /*5490*/  SYNCS.PHASECHK.TRANS64.TRYWAIT P0, [UR21+0xf0], R4 ;  /* 0x0000f004ff0075a7 */ /* 0x000ee20008001115 */
[----:B------:R-:W-:Y:S04]  /*54a0*/  ELECT P1, URZ, PT ;  /* 0x0000000000ff782f */ /* 0x000fe80003820000 */
[----:B------:R-:W-:Y:S01]  /*54b0*/  PLOP3.LUT P1, PT, P2, P1, PT, 0xf2, 0x2f ;  /* 0x00000000002f781c */ /* 0x000fe20001723e72 */
[----:B------:R-:W-:Y:S01]  /*54c0*/  @!UPT UIADD3 URZ, UPT, UPT, URZ, URZ, URZ ;  /* 0x000000fffffff290 */ /* 0x000fe2000fffe0ff */
[----:B---3--:R-:W-:Y:S11]  /*54d0*/  @!P0 BRA `(.L_x_102) ;  /* 0x0000004800ec8947 */ /* 0x008ff60003800000 */
.L_x_210:
[----:B--2---:R-:W-:Y:S01]  /*54e0*/  @!P1 IADD3 R2, P0, PT, R12, 0x580, RZ ;  /* 0x000005800c029810 */ /* 0x004fe20007f1e0ff */
[----:B------:R-:W-:Y:S01]  /*54f0*/  VOTEU.ALL UP0, P1 ;  /* 0x0000000000ff7886 */ /* 0x000fe20000800000 */
[----:B------:R-:W-:Y:S01]  /*5500*/  UMOV UR6, 0x0 ;  /* 0x0000000000067882 */ /* 0x000fe20000000000 */
[----:B------:R-:W-:Y:S01]  /*5510*/  UMOV UR7, 0x10000000 ;  /* 0x1000000000077882 */ /* 0x000fe20000000000 */
[----:B------:R-:W-:Y:S01]  /*5520*/  @!P1 R2UR UR5, R2 ;  /* 0x00000000020592ca */ /* 0x000fe200000e0000 */
[----:B------:R-:W-:Y:S01]  /*5530*/  @!P1 IMAD.X R0, RZ, RZ, R13, P0 ;  /* 0x000000ffff009224 */ /* 0x000fe200000e060d */
[----:B------:R-:W-:Y:S02]  /*5540*/  @!UP0 UIADD3 UR40, UPT, UPT, UR21, 0x200, URZ ;  /* 0x0000020015288890 */ /* 0x000fe4000fffe0ff */
[----:B------:R-:W-:Y:S02]  /*5550*/  @!UP0 UIADD3 UR10, UPT, UPT, UR42, 0x40, URZ ;  /* 0x000000402a0a8890 */ /* 0x000fe4000fffe0ff */
[----:B------:R-:W-:Y:S01]  /*5560*/  @!P1 R2UR UR4, R0 ;  /* 0x00000000000492ca */ /* 0x000fe200000e0000 */
[----:B------:R-:W-:Y:S01]  /*5570*/  @!UP0 UIADD3 UR8, UPT, UPT, UR21, 0xa00, URZ ;  /* 0x00000a0015088890 */ /* 0x000fe2000fffe0ff */
[----:B------:R-:W-:Y:S01]  /*5580*/  @!P1 IMAD.MOV.U32 R0, RZ, RZ, 0x1000 ;  /* 0x00001000ff009424 */ /* 0x000fe200078e00ff */
[----:B------:R-:W-:Y:S01]  /*5590*/  VOTEU.ALL UP0, P1 ;  /* 0x0000000000ff7886 */ /* 0x000fe20000800000 */
[----:B------:R-:W-:Y:S01]  /*55a0*/  UMOV UR44, UR36 ;  /* 0x00000024002c7c82 */ /* 0x000fe20008000000 */
[----:B------:R-:W-:Y:S01]  /*55b0*/  UMOV UR9, UR41 ;  /* 0x0000002900097c82 */ /* 0x000fe20008000000 */
[----:B------:R-:W-:Y:S01]  /*55c0*/  UMOV UR11, UR43 ;  /* 0x0000002b000b7c82 */ /* 0x000fe20008000000 */
[----:B------:R-:W-:Y:S01]  /*55d0*/  IMAD.U32 R6, RZ, RZ, UR5 ;  /* 0x00000005ff067e24 */ /* 0x000fe2000f8e00ff */
[----:B------:R-:W-:Y:S05]  /*55e0*/  UMOV UR12, UR36 ;  /* 0x00000024000c7c82 */ /* 0x000fea0008000000 */
[----:B------:R-:W-:Y:S01]  /*55f0*/  IMAD.U32 R7, RZ, RZ, UR4 ;  /* 0x00000004ff077e24 */ /* 0x000fe2000f8e00ff */
[----:B------:R-:W-:Y:S04]  /*5600*/  @!P1 R2UR UR4, R6 ;  /* 0x00000000060492ca */ /* 0x000fe800000e0000 */
[----:B------:R-:W-:Y:S11]  /*5610*/  @!P1 R2UR UR5, R7 ;  /* 0x00000000070592ca */ /* 0x000ff600000e0000 */
[----:B------:R-:W-:Y:S02]  /*5620*/  @!UPT UIADD3 URZ, UPT, UPT, URZ, URZ, URZ ;  /* 0x000000fffffff290 */ /* 0x000fe4000fffe0ff */
[----:B------:R-:W-:Y:S01]  /*5630*/  @!UP0 UTMALDG.3D [UR40], [UR4], desc[UR6] ;  /* 0x00000628040085b4 */ /* 0x000fe20008011000 */
[----:B------:R-:W-:Y:S05]  /*5640*/  VOTEU.ALL UP0, P1 ;  /* 0x0000000000ff7886 */ /* 0x000fea0000800000 */
[----:B------:R2:W-:Y:S01]  /*5650*/  @!UP0 UTMALDG.3D [UR8], [UR4], desc[UR6] ;  /* 0x00000608040085b4 */ /* 0x0005e20008011000 */
[----:B------:R3:W-:Y:S01]  /*5660*/  @!P1 SYNCS.ARRIVE.TRANS64.RED.A0TR RZ, [UR21+0xd0], R0 ;  /* 0x0000d000ffff99a7 */ /* 0x0007e20008300415 */
[----:B--2---:R-:W-:Y:S09]  /*5670*/  UPRMT UR4, UR47, 0x654, UR41 ;  /* 0x000006542f047896 */ /* 0x004ff20008000029 */
[----:B------:R-:W-:Y:S01]  /*5680*/  SYNCS.ARRIVE.TRANS64.RED.A1T0 RZ, [UR4], RZ ;  /* 0x000000ffffff79a7 */ /* 0x000fe20008100404 */
[----:B------:R-:W2:Y:S02]  /*5690*/  SYNCS.PHASECHK.TRANS64.TRYWAIT P0, [UR21+0xf8], R4 ;  /* 0x0000f804ff0075a7 */ /* 0x000ea40008001115 */
[----:B--23--:R-:W-:Y:S05]  /*56a0*/  @!P0 BRA `(.L_x_103) ;  /* 0x0000004800908947 */ /* 0x00cfea0003800000 */
.L_x_212:
[----:B------:R-:W-:Y:S01]  /*56b0*/  @!P1 IADD3 R2, P0, PT, R12, 0x580, RZ ;  /* 0x000005800c029810 */ /* 0x000fe20007f1e0ff */
[----:B------:R-:W-:Y:S01]  /*56c0*/  VOTEU.ALL UP0, P1 ;  /* 0x0000000000ff7886 */ /* 0x000fe20000800000 */
[----:B------:R-:W-:Y:S01]  /*56d0*/  UMOV UR6, 0x0 ;  /* 0x0000000000067882 */ /* 0x000fe20000000000 */
[----:B------:R-:W-:Y:S01]  /*56e0*/  UMOV UR7, 0x10000000 ;  /* 0x1000000000077882 */ /* 0x000fe20000000000 */
[----:B------:R-:W-:Y:S01]  /*56f0*/  @!P1 R2UR UR5, R2 ;  /* 0x00000000020592ca */ /* 0x000fe200000e0000 */
[----:B--2---:R-:W-:Y:S01]  /*5700*/  @!P1 IMAD.X R0, RZ, RZ, R13, P0 ;  /* 0x000000ffff009224 */ /* 0x004fe200000e060d */
[----:B------:R-:W-:Y:S02]  /*5710*/  @!UP0 UIADD3 UR34, UPT, UPT, UR42, 0x10, URZ ;  /* 0x000000102a228890 */ /* 0x000fe4000fffe0ff */
[----:B------:R-:W-:Y:S02]  /*5720*/  @!UP0 UIADD3 UR32, UPT, UPT, UR21, 0x1200, URZ ;  /* 0x0000120015208890 */ /* 0x000fe4000fffe0ff */
[----:B------:R-:W-:Y:S01]  /*5730*/  @!P1 R2UR UR4, R0 ;  /* 0x00000000000492ca */ /* 0x000fe200000e0000 */
[----:B------:R-:W-:Y:S01]  /*5740*/  @!UP0 UIADD3 UR10, UPT, UPT, UR42, 0x50, URZ ;  /* 0x000000502a0a8890 */ /* 0x000fe2000fffe0ff */
[----:B------:R-:W-:Y:S01]  /*5750*/  @!P1 IMAD.MOV.U32 R0, RZ, RZ, 0x1000 ;  /* 0x00001000ff009424 */ /* 0x000fe200078e00ff */
[----:B------:R-:W-:Y:S01]  /*5760*/  @!UP0 UIADD3 UR8, UPT, UPT, UR21, 0x1a00, URZ ;  /* 0x00001a0015088890 */ /* 0x000fe2000fffe0ff */
[----:B------:R-:W-:Y:S01]  /*5770*/  VOTEU.ALL UP0, P1 ;  /* 0x0000000000ff7886 */ /* 0x000fe20000800000 */
[----:B------:R-:W-:Y:S02]  /*5780*/  UMOV UR35, UR43 ;  /* 0x0000002b00237c82 */ /* 0x000fe40008000000 */
[----:B------:R-:W-:Y:S01]  /*5790*/  IMAD.U32 R6, RZ, RZ, UR5 ;  /* 0x00000005ff067e24 */ /* 0x000fe2000f8e00ff */
[----:B------:R-:W-:Y:S01]  /*57a0*/  UMOV UR9, UR33 ;  /* 0x0000002100097c82 */ /* 0x000fe20008000000 */
[----:B------:R-:W-:Y:S01]  /*57b0*/  UMOV UR11, UR43 ;  /* 0x0000002b000b7c82 */ /* 0x000fe20008000000 */
[----:B------:R-:W-:Y:S03]  /*57c0*/  UMOV UR12, UR36 ;  /* 0x00000024000c7c82 */ /* 0x000fe60008000000 */
        /* <DEDUP_REMOVED lines=12> */
.L_x_214:
[----:B------:R-:W-:Y:S01]  /*5890*/  @!P1 IADD3 R2, P0, PT, R12, 0x580, RZ ;  /* 0x000005800c029810 */ /* 0x000fe20007f1e0ff */
[----:B------:R-:W-:Y:S01]  /*58a0*/  VOTEU.ALL UP0, P1 ;  /* 0x0000000000ff7886 */ /* 0x000fe20000800000 */
[----:B------:R-:W-:Y:S01]  /*58b0*/  UMOV UR6, 0x0 ;  /* 0x0000000000067882 */ /* 0x000fe20000000000 */
[----:B------:R-:W-:Y:S01]  /*58c0*/  UMOV UR7, 0x10000000 ;  /* 0x1000000000077882 */ /* 0x000fe20000000000 */
[----:B------:R-:W-:Y:S01]  /*58d0*/  @!P1 R2UR UR5, R2 ;  /* 0x00000000020592ca */ /* 0x000fe200000e0000 */
[----:B--2---:R-:W-:Y:S01]  /*58e0*/  @!P1 IMAD.X R0, RZ, RZ, R13, P0 ;  /* 0x000000ffff009224 */ /* 0x004fe200000e060d */
[----:B------:R-:W-:Y:S01]  /*58f0*/  @!UP0 UIADD3 UR26, UPT, UPT, UR42, 0x20, URZ ;  /* 0x000000202a1a8890 */ /* 0x000fe2000fffe0ff */
[----:B------:R-:W-:Y:S01]  /*5900*/  VIADD R10, R10, 0x1 ;  /* 0x000000010a0a7836 */ /* 0x000fe20000000000 */
        /* <DEDUP_REMOVED lines=10> */
[----:B------:R-:W-:Y:S01]  /*59b0*/  UMOV UR11, UR43 ;  /* 0x0000002b000b7c82 */ /* 0x000fe20008000000 */
[----:B------:R-:W-:Y:S02]  /*59c0*/  UMOV UR12, UR36 ;  /* 0x00000024000c7c82 */ /* 0x000fe40008000000 */
        /* <DEDUP_REMOVED lines=12> */
.L_x_216:
[----:B------:R-:W-:Y:S01]  /*5a90*/  UIADD3 UR31, UPT, UPT, UR14, UR63, URZ ;  /* 0x0000003f0e1f7290 */ /* 0x000fe2000fffe0ff */
[----:B------:R-:W-:Y:S01]  /*5aa0*/  @!P1 IADD3 R2, P0, PT, R12, 0x580, RZ ;  /* 0x000005800c029810 */ /* 0x000fe20007f1e0ff */
[----:B------:R-:W-:Y:S01]  /*5ab0*/  UPLOP3.LUT UP3, UPT, UPT, UPT, UPT, 0x80, 0x8 ;  /* 0x000000000008789c */ /* 0x000fe20003f6f070 */
[----:B------:R-:W-:Y:S01]  /*5ac0*/  R2UR UR24, R50 ;  /* 0x00000000321872ca */ /* 0x000fe200000e0000 */
[----:B------:R-:W-:Y:S01]  /*5ad0*/  VOTEU.ALL UP0, P1 ;  /* 0x0000000000ff7886 */ /* 0x000fe20000800000 */
[----:B------:R-:W-:Y:S01]  /*5ae0*/  @!P1 R2UR UR5, R2 ;  /* 0x00000000020592ca */ /* 0x000fe200000e0000 */
[----:B--2---:R-:W-:Y:S01]  /*5af0*/  @!P1 IMAD.X R0, RZ, RZ, R13, P0 ;  /* 0x000000ffff009224 */ /* 0x004fe200000e060d */
[----:B------:R-:W-:Y:S01]  /*5b00*/  UMOV UR6, 0x0 ;  /* 0x0000000000067882 */ /* 0x000fe20000000000 */
[----:B------:R-:W-:Y:S01]  /*5b10*/  UMOV UR7, 0x10000000 ;  /* 0x1000000000077882 */ /* 0x000fe20000000000 */
[----:B------:R-:W-:Y:S01]  /*5b20*/  @!UP0 UIADD3 UR18, UPT, UPT, UR42, 0x30, URZ ;  /* 0x000000302a128890 */ /* 0x000fe2000fffe0ff */
[----:B------:R-:W-:Y:S01]  /*5b30*/  ISETP.NE.AND P0, PT, R10, 0x2, PT ;  /* 0x000000020a00780c */ /* 0x000fe20003f05270 */
[----:B------:R-:W-:Y:S01]  /*5b40*/  @!UP0 UIADD3 UR16, UPT, UPT, UR21, 0x3200, URZ ;  /* 0x0000320015108890 */ /* 0x000fe2000fffe0ff */
[----:B------:R-:W-:Y:S01]  /*5b50*/  @!P1 R2UR UR4, R0 ;  /* 0x00000000000492ca */ /* 0x000fe200000e0000 */
[----:B------:R-:W-:Y:S01]  /*5b60*/  @!UP0 UIADD3 UR17, UPT, UPT, UR21, 0xe8, URZ ;  /* 0x000000e815118890 */ /* 0x000fe2000fffe0ff */
[----:B------:R-:W-:Y:S01]  /*5b70*/  SEL R0, RZ, 0x1, P0 ;  /* 0x00000001ff007807 */ /* 0x000fe20000000000 */
[----:B------:R-:W-:Y:S01]  /*5b80*/  @!UP0 UIADD3 UR10, UPT, UPT, UR42, 0x70, URZ ;  /* 0x000000702a0a8890 */ /* 0x000fe2000fffe0ff */
[----:B------:R-:W-:Y:S01]  /*5b90*/  LOP3.LUT R11, R11, 0x1, RZ, 0x3c, !PT ;  /* 0x000000010b0b7812 */ /* 0x000fe200078e3cff */
[----:B------:R-:W-:Y:S01]  /*5ba0*/  @!UP0 UIADD3 UR8, UPT, UPT, UR21, 0x3a00, URZ ;  /* 0x00003a0015088890 */ /* 0x000fe2000fffe0ff */
[----:B------:R-:W-:Y:S01]  /*5bb0*/  IMAD.U32 R4, RZ, RZ, UR5 ;  /* 0x00000005ff047e24 */ /* 0x000fe2000f8e00ff */
[----:B------:R-:W-:Y:S01]  /*5bc0*/  VOTEU.ALL UP0, P1 ;  /* 0x0000000000ff7886 */ /* 0x000fe20000800000 */
[----:B------:R-:W-:Y:S01]  /*5bd0*/  UMOV UR19, UR43 ;  /* 0x0000002b00137c82 */ /* 0x000fe20008000000 */
[----:B------:R-:W-:Y:S01]  /*5be0*/  UMOV UR20, UR36 ;  /* 0x0000002400147c82 */ /* 0x000fe20008000000 */
[----:B------:R-:W-:Y:S01]  /*5bf0*/  UMOV UR11, UR43 ;  /* 0x0000002b000b7c82 */ /* 0x000fe20008000000 */
[----:B------:R-:W-:Y:S01]  /*5c00*/  UMOV UR12, UR36 ;  /* 0x00000024000c7c82 */ /* 0x000fe20008000000 */
[----:B------:R-:W-:Y:S01]  /*5c10*/  UMOV UR9, UR17 ;  /* 0x0000001100097c82 */ /* 0x000fe20008000000 */
[----:B------:R-:W-:Y:S01]  /*5c20*/  IMAD.U32 R5, RZ, RZ, UR4 ;  /* 0x00000004ff057e24 */ /* 0x000fe2000f8e00ff */
[----:B------:R-:W-:Y:S01]  /*5c30*/  @!P1 R2UR UR4, R4 ;  /* 0x00000000040492ca */ /* 0x000fe200000e0000 */
[----:B------:R-:W-:Y:S01]  /*5c40*/  UIADD3 UR30, UPT, UPT, UR13, UR24, URZ ;  /* 0x000000180d1e7290 */ /* 0x000fe2000fffe0ff */
[----:B------:R-:W-:Y:S01]  /*5c50*/  LOP3.LUT R9, R9, R0, RZ, 0x3c, !PT ;  /* 0x0000000009097212 */ /* 0x000fe200078e3cff */
[----:B------:R-:W-:Y:S01]  /*5c60*/  UMOV UR36, UR29 ;  /* 0x0000001d00247c82 */ /* 0x000fe20008000000 */
[----:B------:R-:W-:Y:S02]  /*5c70*/  @!P1 R2UR UR5, R5 ;  /* 0x00000000050592ca */ /* 0x000fe400000e0000 */
[----:B------:R-:W-:Y:S11]  /*5c80*/  SEL R10, R10, RZ, P0 ;  /* 0x000000ff0a0a7207 */ /* 0x000ff60000000000 */
[----:B------:R2:W-:Y:S01]  /*5c90*/  @!UP0 UTMALDG.3D [UR16], [UR4], desc[UR6] ;  /* 0x00000610040085b4 */ /* 0x0005e20008011000 */
[----:B------:R-:W-:Y:S05]  /*5ca0*/  VOTEU.ALL UP0, P1 ;  /* 0x0000000000ff7886 */ /* 0x000fea0000800000 */
[----:B------:R2:W-:Y:S01]  /*5cb0*/  @!UP0 UTMALDG.3D [UR8], [UR4], desc[UR6] ;  /* 0x00000608040085b4 */ /* 0x0005e20008011000 */
[----:B------:R2:W-:Y:S01]  /*5cc0*/  @!P1 SYNCS.ARRIVE.TRANS64.RED.A0TR RZ, [UR21+0xe8], R3 ;  /* 0x0000e803ffff99a7 */ /* 0x0005e20008300415 */
[----:B------:R-:W-:Y:S01]  /*5cd0*/  SYNCS.ARRIVE.TRANS64.RED.A1T0 RZ, [UR52], RZ ;  /* 0x000000ffffff79a7 */ /* 0x000fe20008100434 */
[----:B------:R-:W-:Y:S05]  /*5ce0*/  BRA.U UP2, `(.L_x_106) ;  /* 0xffffffed02e47547 */ /* 0x000fea000b83ffff */
[----:B------:R-:W-:-:S04]  /*5cf0*/  SHF.L.U32 R2, R11, 0x1f, RZ ;  /* 0x0000001f0b027819 */ /* 0x000fc800000006ff */
[----:B------:R-:W3:Y:S02]  /*5d00*/  SYNCS.PHASECHK.TRANS64.TRYWAIT P0, [UR21+0xf0], R2 ;  /* 0x0000f002ff0075a7 */ /* 0x000ee40008001115 */
[----:B---3--:R-:W-:Y:S05]  /*5d10*/  @!P0 BRA `(.L_x_107) ;  /* 0x00000044003c8947 */ /* 0x008fea0003800000 */
.L_x_218:
[----:B------:R-:W4:Y:S02]  /*5d20*/  SYNCS.PHASECHK.TRANS64.TRYWAIT P0, [UR21+0xf8], R2 ;  /* 0x0000f802ff0075a7 */ /* 0x000f240008001115 */
[----:B----4-:R-:W-:Y:S05]  /*5d30*/  @!P0 BRA `(.L_x_108) ;  /* 0x00000044004c8947 */ /* 0x010fea0003800000 */
.L_x_220:
[----:B------:R-:W4:Y:S02]  /*5d40*/  SYNCS.PHASECHK.TRANS64.TRYWAIT P0, [UR21+0x100], R2 ;  /* 0x00010002ff0075a7 */ /* 0x000f240008001115 */
[----:B----4-:R-:W-:Y:S05]  /*5d50*/  @!P0 BRA `(.L_x_109) ;  /* 0x00000044005c8947 */ /* 0x010fea0003800000 */
.L_x_222:
[----:B---3--:R-:W-:-:S07]  /*5d60*/  MOV R0, UR21 ;  /* 0x0000001500007c02 */ /* 0x008fce0008000f00 */
.L_x_110:
[----:B---3--:R-:W-:-:S04]  /*5d70*/  SHF.L.U32 R2, R11, 0x1f, RZ ;  /* 0x0000001f0b027819 */ /* 0x008fc800000006ff */
[----:B------:R3:W4:Y:S03]  /*5d80*/  SYNCS.PHASECHK.TRANS64.TRYWAIT P0, [R0+URZ+0x108], R2 ;  /* 0x00010802000075a7 */ /* 0x00072600080011ff */
[----:B----4-:R-:W-:Y:S05]  /*5d90*/  @!P0 NANOSLEEP.SYNCS 0x989680 ;  /* 0x009896800000895d */ /* 0x010fea0003900000 */
[----:B------:R-:W4:Y:S02]  /*5da0*/  @!P0 SYNCS.PHASECHK.TRANS64 P0, [R0+URZ+0x108], R2 ;  /* 0x00010802000085a7 */ /* 0x000f2400080010ff */
[----:B-12-4-:R-:W-:Y:S05]  /*5db0*/  @P0 EXIT ;  /* 0x000000000000094d */ /* 0x016fea0003800000 */
[----:B------:R-:W-:Y:S05]  /*5dc0*/  BRA `(.L_x_110) ;  /* 0xfffffffc00e87947 */ /* 0x000fea000383ffff */
.L_x_95:
[----:B------:R-:W-:-:S06]  /*5dd0*/  UISETP.GE.AND UP0, UPT, UR18, 0x4, UPT ;  /* 0x000000041200788c */ /* 0x000fcc000bf06270 */
[----:B------:R-:W-:-:S13]  /*5de0*/  PLOP3.LUT P0, PT, PT, PT, UP0, 0x80, 0x8 ;  /* 0x000000000008781c */ /* 0x000fda0003f0f008 */
[----:B-1----:R-:W-:Y:S05]  /*5df0*/  @!P0 EXIT ;  /* 0x000000000000894d */ /* 0x002fea0003800000 */
[----:B------:R-:W-:Y:S01]  /*5e00*/  BAR.SYNC.DEFER_BLOCKING 0x6, 0xa0 ;  /* 0x0182800000007b1d */ /* 0x000fe20000010000 */
[C---:B------:R-:W-:Y:S01]  /*5e10*/  IMAD.SHL.U32 R45, R60.reuse, 0x10, RZ ;  /* 0x000000103c2d7824 */ /* 0x040fe200078e00ff */
[C---:B------:R-:W-:Y:S01]  /*5e20*/  SHF.L.U32 R3, R47.reuse, 0x15, RZ ;  /* 0x000000152f037819 */ /* 0x040fe200000006ff */
[C---:B------:R-:W-:Y:S02]  /*5e30*/  IMAD.U32 R23, R60.reuse, 0x10000, RZ ;  /* 0x000100003c177824 */ /* 0x040fe400078e00ff */
[----:B------:R-:W-:Y:S02]  /*5e40*/  HFMA2 R59, -RZ, RZ, 0, 5.9604644775390625e-08 ;  /* 0x00000001ff3b7431 */ /* 0x000fe400000001ff */
[----:B------:R-:W-:Y:S01]  /*5e50*/  IMAD.SHL.U32 R2, R60, 0x2, RZ ;  /* 0x000000023c027824 */ /* 0x000fe200078e00ff */
[----:B------:R-:W-:Y:S01]  /*5e60*/  UMOV UR43, 0x400 ;  /* 0x00000400002b7882 */ /* 0x000fe20000000000 */
[----:B------:R-:W1:Y:S01]  /*5e70*/  LDCU.64 UR4, c[0x0][0x890] ;  /* 0x00011200ff0477ac */ /* 0x000e620008000a00 */
[----:B------:R-:W2:Y:S01]  /*5e80*/  LDC.64 R42, c[0x0][0x8b0] ;  /* 0x00022c00ff2a7b82 */ /* 0x000ea20000000a00 */
[----:B------:R-:W-:Y:S01]  /*5e90*/  IMAD.SHL.U32 R6, R47, 0x200, RZ ;  /* 0x000002002f067824 */ /* 0x000fe200078e00ff */
[C---:B------:R-:W-:Y:S01]  /*5ea0*/  LOP3.LUT R7, R45.reuse, 0x40, RZ, 0xc0, !PT ;  /* 0x000000402d077812 */ /* 0x040fe200078ec0ff */
[----:B------:R-:W-:Y:S01]  /*5eb0*/  ULEA UR43, UR47, UR43, 0x18 ;  /* 0x0000002b2f2b7291 */ /* 0x000fe2000f8ec0ff */
[----:B------:R-:W-:Y:S01]  /*5ec0*/  LOP3.LUT R44, R45, 0x5b0, RZ, 0xc0, !PT ;  /* 0x000005b02d2c7812 */ /* 0x000fe200078ec0ff */
[----:B------:R-:W-:Y:S01]  /*5ed0*/  IMAD.MOV.U32 R22, RZ, RZ, RZ ;  /* 0x000000ffff167224 */ /* 0x000fe200078e00ff */
[----:B------:R-:W-:Y:S01]  /*5ee0*/  LOP3.LUT R3, R3, 0x200000, RZ, 0xc0, !PT ;  /* 0x0020000003037812 */ /* 0x000fe200078ec0ff */
[----:B------:R-:W-:Y:S01]  /*5ef0*/  IMAD.MOV.U32 R58, RZ, RZ, RZ ;  /* 0x000000ffff3a7224 */ /* 0x000fe200078e00ff */
[----:B------:R-:W3:Y:S01]  /*5f00*/  LDC.64 R40, c[0x0][0x8a8] ;  /* 0x00022a00ff287b82 */ /* 0x000ee20000000a00 */
[----:B------:R-:W-:Y:S01]  /*5f10*/  LOP3.LUT R2, R7, 0x8, R2, 0xf8, !PT ;  /* 0x0000000807027812 */ /* 0x000fe200078ef802 */
[----:B------:R-:W-:Y:S01]  /*5f20*/  IMAD.MOV.U32 R55, RZ, RZ, RZ ;  /* 0x000000ffff377224 */ /* 0x000fe200078e00ff */
[----:B------:R-:W-:Y:S01]  /*5f30*/  LOP3.LUT R44, R44, 0x200, R6, 0xf8, !PT ;  /* 0x000002002c2c7812 */ /* 0x000fe200078ef806 */
[----:B------:R-:W4:Y:S01]  /*5f40*/  LDCU UR60, c[0x0][0x370] ;  /* 0x00006e00ff3c77ac */ /* 0x000f220008000800 */
[----:B------:R-:W-:-:S02]  /*5f50*/  LOP3.LUT R23, R3, 0x400000, R23, 0xf8, !PT ;  /* 0x0040000003177812 */ /* 0x000fc400078ef817 */
[----:B------:R-:W-:Y:S01]  /*5f60*/  LOP3.LUT P0, RZ, R45, 0x40, RZ, 0xc0, !PT ;  /* 0x000000402dff7812 */ /* 0x000fe2000780c0ff */
[----:B------:R-:W4:Y:S01]  /*5f70*/  LDS R0, [UR43+0x1d0] ;  /* 0x0001d02bff007984 */ /* 0x000f220008000800 */
[----:B-1----:R-:W-:Y:S01]  /*5f80*/  IMAD.U32 R49, RZ, RZ, UR4 ;  /* 0x00000004ff317e24 */ /* 0x002fe2000f8e00ff */
[----:B------:R-:W-:Y:S01]  /*5f90*/  UIADD3 UR4, UPT, UPT, UR43, 0x200, URZ ;  /* 0x000002002b047890 */ /* 0x000fe2000fffe0ff */
[----:B------:R-:W-:Y:S01]  /*5fa0*/  LOP3.LUT R44, R44, R2, RZ, 0xfc, !PT ;  /* 0x000000022c2c7212 */ /* 0x000fe200078efcff */
[----:B------:R-:W-:Y:S01]  /*5fb0*/  IMAD.U32 R48, RZ, RZ, UR5 ;  /* 0x00000005ff307e24 */ /* 0x000fe2000f8e00ff */
[----:B------:R-:W-:Y:S01]  /*5fc0*/  P2R R2, PR, RZ, 0x1 ;  /* 0x00000001ff027803 */ /* 0x000fe20000000000 */
[----:B------:R-:W1:Y:S01]  /*5fd0*/  LDCU UR42, c[0x0][0xb0c] ;  /* 0x00016180ff2a77ac */ /* 0x000e620008000800 */
[----:B------:R-:W-:Y:S01]  /*5fe0*/  LOP3.LUT R60, R60, 0x60, RZ, 0xc0, !PT ;  /* 0x000000603c3c7812 */ /* 0x000fe200078ec0ff */
[----:B------:R-:W-:Y:S01]  /*5ff0*/  IMAD.U32 R52, RZ, RZ, UR4 ;  /* 0x00000004ff347e24 */ /* 0x000fe2000f8e00ff */
[----:B------:R-:W-:Y:S01]  /*6000*/  MOV R57, RZ ;  /* 0x000000ff00397202 */ /* 0x000fe20000000f00 */
[----:B------:R-:W1:Y:S01]  /*6010*/  LDCU UR39, c[0x0][0xb30] ;  /* 0x00016600ff2777ac */ /* 0x000e620008000800 */
[----:B------:R-:W1:Y:S01]  /*6020*/  LDCU.64 UR54, c[0x0][0x888] ;  /* 0x00011100ff3677ac */ /* 0x000e620008000a00 */
[----:B------:R-:W1:Y:S01]  /*6030*/  LDCU.64 UR40, c[0x0][0xb28] ;  /* 0x00016500ff2877ac */ /* 0x000e620008000a00 */
[----:B------:R-:W1:Y:S01]  /*6040*/  LDCU.128 UR56, c[0x0][0xb10] ;  /* 0x00016200ff3877ac */ /* 0x000e620008000c00 */
[----:B------:R-:W1:Y:S01]  /*6050*/  LDCU UR53, c[0x0][0x374] ;  /* 0x00006e80ff3577ac */ /* 0x000e620008000800 */
[----:B------:R-:W-:Y:S01]  /*6060*/  UMOV UR52, URZ ;  /* 0x000000ff00347c82 */ /* 0x000fe20008000000 */
[----:B------:R-:W-:Y:S01]  /*6070*/  UMOV UR46, URZ ;  /* 0x000000ff002e7c82 */ /* 0x000fe20008000000 */
[----:B-1234-:R-:W-:-:S07]  /*6080*/  IMAD.IADD R23, R0, 0x1, R23 ;  /* 0x0000000100177824 */ /* 0x01efce00078e0217 */
.L_x_154:
[----:B------:R-:W-:Y:S02]  /*6090*/  LEA R3, R55, UR43, 0x3 ;  /* 0x0000002b37037c11 */ /* 0x000fe4000f8e18ff */
[----:B------:R-:W-:Y:S02]  /*60a0*/  SHF.L.U32 R0, R57, 0x1f, RZ ;  /* 0x0000001f39007819 */ /* 0x000fe400000006ff */
[----:B-1----:R-:W-:Y:S02]  /*60b0*/  LEA R4, R55, UR43, 0x4 ;  /* 0x0000002b37047c11 */ /* 0x002fe4000f8e20ff */
[----:B------:R-:W1:Y:S02]  /*60c0*/  SYNCS.PHASECHK.TRANS64.TRYWAIT P0, [R3+URZ+0x120], R0 ;  /* 0x00012000030075a7 */ /* 0x000e6400080011ff */
[----:B-1----:R-:W-:Y:S05]  /*60d0*/  @!P0 BRA `(.L_x_111) ;  /* 0x0000004000948947 */ /* 0x002fea0003800000 */
.L_x_223:
        /* <DEDUP_REMOVED lines=8> */
[----:B--2---:R-:W-:Y:S11]  /*6160*/  LOP3.LUT P0, RZ, R6, 0x1, RZ, 0xc0, !PT ;  /* 0x0000000106ff7812 */ /* 0x004ff6000780c0ff */
[----:B------:R-:W-:Y:S02]  /*6170*/  @!UPT UIADD3 URZ, UPT, UPT, URZ, URZ, URZ ;  /* 0x000000fffffff290 */ /* 0x000fe4000fffe0ff */
[----:B---3--:R-:W-:Y:S01]  /*6180*/  VOTEU.ANY UP1, P0 ;  /* 0x0000000000ff7886 */ /* 0x008fe20000020100 */
[----:B------:R-:W-:Y:S01]  /*6190*/  PLOP3.LUT P0, PT, PT, PT, UP1, 0x80, 0x8 ;  /* 0x000000000008781c */ /* 0x000fe20003f0f018 */
[----:B------:R-:W-:Y:S11]  /*61a0*/  UP2UR UR62, UPR, URZ, 0x2 ;  /* 0x00000002ff3e7883 */ /* 0x000ff60008000000 */
[----:B------:R-:W-:Y:S01]  /*61b0*/  @!UPT UIADD3 URZ, UPT, UPT, URZ, URZ, URZ ;  /* 0x000000fffffff290 */ /* 0x000fe2000fffe0ff */
[----:B-1----:R-:W-:Y:S02]  /*61c0*/  @P0 SHF.R.U32.HI R0, RZ, 0x10, R5 ;  /* 0x00000010ff000819 */ /* 0x002fe40000011605 */
        /* <DEDUP_REMOVED lines=12> */
[----:B------:R-:W2:Y:S01]  /*6290*/  LDCU UR12, c[0x0][0xb20] ;  /* 0x00016400ff0c77ac */ /* 0x000ea20008000800 */
[----:B------:R-:W-:Y:S02]  /*62a0*/  UIMAD.WIDE.U32 UR4, UR53, UR59, URZ ;  /* 0x0000003b350472a5 */ /* 0x000fe4000f8e00ff */
[----:B------:R-:W-:Y:S02]  /*62b0*/  UIMAD.WIDE.U32 UR6, UR60, UR56, URZ ;  /* 0x000000383c0672a5 */ /* 0x000fe4000f8e00ff */
[----:B------:R-:W-:Y:S02]  /*62c0*/  UISETP.NE.AND UP0, UPT, UR58, 0x1, UPT ;  /* 0x000000013a00788c */ /* 0x000fe4000bf05270 */
[----:B------:R-:W-:Y:S02]  /*62d0*/  UIMAD.WIDE.U32 UR8, UR37, UR59, URZ ;  /* 0x0000003b250872a5 */ /* 0x000fe4000f8e00ff */
[----:B------:R-:W-:Y:S02]  /*62e0*/  UIMAD.WIDE.U32 UR10, UR38, UR56, URZ ;  /* 0x00000038260a72a5 */ /* 0x000fe4000f8e00ff */
[----:B------:R-:W-:Y:S02]  /*62f0*/  UISETP.NE.AND UP1, UPT, UR42, 0x1, UPT ;  /* 0x000000012a00788c */ /* 0x000fe4000bf25270 */
[----:B------:R-:W-:Y:S01]  /*6300*/  UISETP.NE.AND UP2, UPT, UR45, 0x1, UPT ;  /* 0x000000012d00788c */ /* 0x000fe2000bf45270 */
[----:B------:R-:W-:Y:S02]  /*6310*/  UMOV UR4, UR5 ;  /* 0x0000000500047c82 */ /* 0x000fe40008000000 */
[----:B--2---:R-:W-:Y:S03]  /*6320*/  USHF.R.U32.HI UR5, URZ, UR12, UR4 ;  /* 0x0000000cff057299 */ /* 0x004fe60008011604 */
[----:B------:R-:W-:Y:S02]  /*6330*/  UMOV UR4, UR7 ;  /* 0x0000000700047c82 */ /* 0x000fe40008000000 */
[----:B------:R-:W-:Y:S02]  /*6340*/  USHF.R.U32.HI UR7, URZ, UR57, UR4 ;  /* 0x00000039ff077299 */ /* 0x000fe40008011604 */
[----:B------:R-:W-:Y:S02]  /*6350*/  USEL UR4, UR53, UR5, !UP0 ;  /* 0x0000000535047287 */ /* 0x000fe4000c000000 */
[----:B------:R-:W-:Y:S01]  /*6360*/  USEL UR7, UR60, UR7, !UP1 ;  /* 0x000000073c077287 */ /* 0x000fe2000c800000 */
[----:B------:R-:W-:Y:S01]  /*6370*/  UMOV UR5, UR9 ;  /* 0x0000000900057c82 */ /* 0x000fe20008000000 */
[----:B------:R-:W-:Y:S02]  /*6380*/  UIMAD.WIDE.U32 UR8, UR4, UR40, URZ ;  /* 0x00000028040872a5 */ /* 0x000fe4000f8e00ff */
[----:B------:R-:W-:Y:S03]  /*6390*/  USHF.R.U32.HI UR6, URZ, UR12, UR5 ;  /* 0x0000000cff067299 */ /* 0x000fe60008011605 */
[----:B------:R-:W-:Y:S01]  /*63a0*/  UMOV UR5, UR11 ;  /* 0x0000000b00057c82 */ /* 0x000fe20008000000 */
[----:B------:R-:W-:Y:S02]  /*63b0*/  UIMAD.WIDE.U32 UR10, UR7, UR40, URZ ;  /* 0x00000028070a72a5 */ /* 0x000fe4000f8e00ff */
[----:B------:R-:W-:Y:S02]  /*63c0*/  USHF.R.U32.HI UR12, URZ, UR57, UR5 ;  /* 0x00000039ff0c7299 */ /* 0x000fe40008011605 */
[----:B------:R-:W-:Y:S01]  /*63d0*/  USEL UR6, UR37, UR6, !UP0 ;  /* 0x0000000625067287 */ /* 0x000fe2000c000000 */
[----:B------:R-:W-:Y:S02]  /*63e0*/  UMOV UR5, UR9 ;  /* 0x0000000900057c82 */ /* 0x000fe40008000000 */
[----:B------:R-:W-:Y:S01]  /*63f0*/  UMOV UR10, UR11 ;  /* 0x0000000b000a7c82 */ /* 0x000fe20008000000 */
[----:B------:R-:W-:Y:S02]  /*6400*/  @UP2 USHF.R.U32.HI UR4, URZ, UR41, UR5 ;  /* 0x00000029ff042299 */ /* 0x000fe40008011605 */
[----:B------:R-:W-:Y:S02]  /*6410*/  @UP2 USHF.R.U32.HI UR7, URZ, UR41, UR10 ;  /* 0x00000029ff072299 */ /* 0x000fe4000801160a */
[----:B------:R-:W-:Y:S02]  /*6420*/  UIMAD UR4, UR45, UR4, URZ ;  /* 0x000000042d0472a4 */ /* 0x000fe4000f8e02ff */
[----:B------:R-:W-:Y:S02]  /*6430*/  UIMAD.WIDE.U32 UR10, UR6, UR40, URZ ;  /* 0x00000028060a72a5 */ /* 0x000fe4000f8e00ff */
[----:B------:R-:W-:Y:S02]  /*6440*/  USEL UR5, UR38, UR12, !UP1 ;  /* 0x0000000c26057287 */ /* 0x000fe4000c800000 */
[----:B------:R-:W-:Y:S02]  /*6450*/  UIMAD UR8, UR45, UR7, URZ ;  /* 0x000000072d0872a4 */ /* 0x000fe4000f8e02ff */
[----:B------:R-:W-:Y:S03]  /*6460*/  UISETP.GE.AND UP0, UPT, UR6, UR4, UPT ;  /* 0x000000040600728c */ /* 0x000fe6000bf06270 */
[----:B------:R-:W-:Y:S01]  /*6470*/  UMOV UR4, UR11 ;  /* 0x0000000b00047c82 */ /* 0x000fe20008000000 */
[----:B------:R-:W-:Y:S02]  /*6480*/  UISETP.GE.OR UP0, UPT, UR5, UR8, UP0 ;  /* 0x000000080500728c */ /* 0x000fe40008706670 */
[----:B------:R-:W-:Y:S02]  /*6490*/  USHF.R.U32.HI UR4, URZ, UR41, UR4 ;  /* 0x00000029ff047299 */ /* 0x000fe40008011604 */
[----:B------:R-:W-:Y:S02]  /*64a0*/  UIMAD.WIDE.U32 UR8, UR5, UR40, URZ ;  /* 0x00000028050872a5 */ /* 0x000fe4000f8e00ff */
[----:B------:R-:W-:Y:S02]  /*64b0*/  USEL UR11, UR6, UR4, !UP2 ;  /* 0x00000004060b7287 */ /* 0x000fe4000d000000 */
[----:B------:R-:W-:Y:S02]  /*64c0*/  UIADD3 UR8, UPT, UPT, -UR5, URZ, URZ ;  /* 0x000000ff05087290 */ /* 0x000fe4000fffe1ff */
[----:B------:R-:W-:Y:S01]  /*64d0*/  UIADD3 UR10, UPT, UPT, -UR11, URZ, URZ ;  /* 0x000000ff0b0a7290 */ /* 0x000fe2000fffe1ff */
[----:B------:R-:W-:Y:S01]  /*64e0*/  @!UP0 UMOV UR4, UR9 ;  /* 0x0000000900048c82 */ /* 0x000fe20008000000 */
[----:B------:R-:W-:Y:S02]  /*64f0*/  UIADD3 UR9, UPT, UPT, -UR6, URZ, URZ ;  /* 0x000000ff06097290 */ /* 0x000fe4000fffe1ff */
[----:B------:R-:W-:Y:S02]  /*6500*/  @!UP0 USHF.R.U32.HI UR4, URZ, UR41, UR4 ;  /* 0x00000029ff048299 */ /* 0x000fe40008011604 */
[----:B------:R-:W-:Y:S02]  /*6510*/  UIMAD UR10, UR45, UR10, UR6 ;  /* 0x0000000a2d0a72a4 */ /* 0x000fe4000f8e0206 */
[----:B------:R-:W-:Y:S04]  /*6520*/  @!UP0 USEL UR4, UR5, UR4, !UP2 ;  /* 0x0000000405048287 */ /* 0x000fe8000d000000 */
[----:B------:R-:W-:Y:S02]  /*6530*/  @!UP0 UIMAD UR10, UR7, UR10, UR4 ;  /* 0x0000000a070a82a4 */ /* 0x000fe4000f8e0204 */
[----:B------:R-:W-:Y:S02]  /*6540*/  @!UP0 UIADD3 UR11, UPT, UPT, UR11, -UR4, URZ ;  /* 0x800000040b0b8290 */ /* 0x000fe4000fffe0ff */
[----:B------:R-:W-:Y:S02]  /*6550*/  UIMAD UR7, UR42, UR8, UR38 ;  /* 0x000000082a0772a4 */ /* 0x000fe4000f8e0226 */
[----:B------:R-:W-:Y:S02]  /*6560*/  @!UP0 UIMAD UR6, UR11, UR45, UR5 ;  /* 0x0000002d0b0682a4 */ /* 0x000fe4000f8e0205 */
[----:B------:R-:W-:Y:S01]  /*6570*/  UIMAD UR4, UR58, UR9, UR37 ;  /* 0x000000093a0472a4 */ /* 0x000fe2000f8e0225 */
[----:B------:R-:W-:Y:S02]  /*6580*/  @!UP0 UMOV UR5, UR10 ;  /* 0x0000000a00058c82 */ /* 0x000fe40008000000 */
[----:B------:R-:W-:Y:S02]  /*6590*/  UIMAD UR38, UR5, UR42, UR7 ;  /* 0x0000002a052672a4 */ /* 0x000fe4000f8e0207 */
[----:B------:R-:W-:Y:S11]  /*65a0*/  UIMAD UR37, UR6, UR58, UR4 ;  /* 0x0000003a062572a4 */ /* 0x000ff6000f8e0204 */
[----:B------:R-:W-:Y:S01]  /*65b0*/  @!UPT UIADD3 URZ, UPT, UPT, URZ, URZ, URZ ;  /* 0x000000fffffff290 */ /* 0x000fe2000fffe0ff */
.L_x_112:
[----:B------:R-:W-:Y:S01]  /*65c0*/  UISETP.NE.AND UP0, UPT, UR39, 0x1, UPT ;  /* 0x000000012700788c */ /* 0x000fe2000bf05270 */
[----:B------:R-:W-:Y:S01]  /*65d0*/  LOP3.LUT P0, RZ, R52, 0x90, RZ, 0xc0, !PT ;  /* 0x0000009034ff7812 */ /* 0x000fe2000780c0ff */
[----:B------:R-:W-:Y:S01]  /*65e0*/  USHF.L.U32 UR50, UR31, 0x6, URZ ;  /* 0x000000061f327899 */ /* 0x000fe200080006ff */
[----:B------:R-:W-:Y:S01]  /*65f0*/  BSSY.RECONVERGENT B6, `(.L_x_113) ;  /* 0x0000034000067945 */ /* 0x000fe20003800200 */
[----:B------:R-:W-:Y:S01]  /*6600*/  USHF.L.U32 UR49, UR30, 0x7, URZ ;  /* 0x000000071e317899 */ /* 0x000fe200080006ff */
[----:B------:R-:W-:Y:S06]  /*6610*/  IADD3 R55, PT, PT, R55, 0x1, RZ ;  /* 0x0000000137377810 */ /* 0x000fec0007ffe0ff */
[----:B------:R-:W2:Y:S01]  /*6620*/  @!UP0 LDCU.128 UR12, c[0x0][0xb10] ;  /* 0x00016200ff0c87ac */ /* 0x000ea20008000c00 */
[----:B------:R-:W3:Y:S01]  /*6630*/  @!UP0 LDCU UR5, c[0x0][0xb0c] ;  /* 0x00016180ff0587ac */ /* 0x000ee20008000800 */
[----:B------:R-:W4:Y:S01]  /*6640*/  @!UP0 LDCU UR10, c[0x0][0xb20] ;  /* 0x00016400ff0a87ac */ /* 0x000f220008000800 */
[----:B--2---:R-:W-:Y:S02]  /*6650*/  UIMAD.WIDE.U32 UR8, UR38, UR12, URZ ;  /* 0x0000000c260872a5 */ /* 0x004fe4000f8e00ff */
[----:B------:R-:W-:Y:S02]  /*6660*/  UIMAD.WIDE.U32 UR6, UR37, UR15, URZ ;  /* 0x0000000f250672a5 */ /* 0x000fe4000f8e00ff */
[----:B------:R-:W-:Y:S03]  /*6670*/  @!UP0 UISETP.NE.AND UP1, UPT, UR14, 0x1, UPT ;  /* 0x000000010e00888c */ /* 0x000fe6000bf25270 */
[----:B------:R-:W-:Y:S01]  /*6680*/  @!UP0 UMOV UR4, UR9 ;  /* 0x0000000900048c82 */ /* 0x000fe20008000000 */
[----:B---3--:R-:W-:Y:S02]  /*6690*/  @!UP0 UISETP.NE.AND UP2, UPT, UR5, 0x1, UPT ;  /* 0x000000010500888c */ /* 0x008fe4000bf45270 */
[----:B------:R-:W-:Y:S01]  /*66a0*/  @!UP0 USHF.R.U32.HI UR4, URZ, UR13, UR4 ;  /* 0x0000000dff048299 */ /* 0x000fe20008011604 */
[----:B------:R-:W-:Y:S02]  /*66b0*/  @!UP0 UMOV UR6, UR7 ;  /* 0x0000000700068c82 */ /* 0x000fe40008000000 */
[----:B----4-:R-:W-:Y:S02]  /*66c0*/  @!UP0 USHF.R.U32.HI UR6, URZ, UR10, UR6 ;  /* 0x0000000aff068299 */ /* 0x010fe40008011606 */
[----:B------:R-:W-:Y:S02]  /*66d0*/  @!UP0 USEL UR7, UR38, UR4, !UP2 ;  /* 0x0000000426078287 */ /* 0x000fe4000d000000 */
[----:B------:R-:W-:Y:S04]  /*66e0*/  @!UP0 USEL UR6, UR37, UR6, !UP1 ;  /* 0x0000000625068287 */ /* 0x000fe8000c800000 */
[----:B------:R-:W-:Y:S02]  /*66f0*/  @!UP0 UIADD3 UR4, UPT, UPT, -UR7, UR6, URZ ;  /* 0x0000000607048290 */ /* 0x000fe4000fffe1ff */
[----:B------:R-:W-:Y:S02]  /*6700*/  @!UP0 UIADD3 UR6, UPT, UPT, UR7, -UR6, URZ ;  /* 0x8000000607068290 */ /* 0x000fe4000fffe0ff */
[----:B------:R-:W-:Y:S02]  /*6710*/  @!UP0 UIMAD UR38, UR4, UR5, UR38 ;  /* 0x00000005042682a4 */ /* 0x000fe4000f8e0226 */
[----:B------:R-:W-:Y:S01]  /*6720*/  @!UP0 UIMAD UR37, UR6, UR14, UR37 ;  /* 0x0000000e062582a4 */ /* 0x000fe2000f8e0225 */
[----:B------:R-:W-:Y:S11]  /*6730*/  @!P0 BRA `(.L_x_114) ;  /* 0x00000000007c8947 */ /* 0x000ff60003800000 */
[----:B------:R-:W2:Y:S01]  /*6740*/  LDCU.64 UR8, c[0x4][0x80] ;  /* 0x01001000ff0877ac */ /* 0x000ea20008000a00 */
[----:B------:R-:W-:Y:S01]  /*6750*/  MOV R2, 0x0 ;  /* 0x0000000000027802 */ /* 0x000fe20000000f00 */
[----:B------:R-:W-:Y:S02]  /*6760*/  HFMA2 R12, -RZ, RZ, 0, 5.9604644775390625e-08 ;  /* 0x00000001ff0c7431 */ /* 0x000fe400000001ff */
[----:B------:R-:W-:Y:S01]  /*6770*/  IMAD.MOV.U32 R8, RZ, RZ, 0x70 ;  /* 0x00000070ff087424 */ /* 0x000fe200078e00ff */
[----:B------:R3:W4:Y:S01]  /*6780*/  LDC.64 R14, c[0x4][R2] ;  /* 0x01000000020e7b82 */ /* 0x0007220000000a00 */
[----:B------:R-:W1:Y:S01]  /*6790*/  LDCU.64 UR6, c[0x4][0x88] ;  /* 0x01001100ff0677ac */ /* 0x000e620008000a00 */
[----:B------:R-:W-:Y:S01]  /*67a0*/  IMAD.MOV.U32 R13, RZ, RZ, RZ ;  /* 0x000000ffff0d7224 */ /* 0x000fe200078e00ff */
[----:B------:R-:W1:Y:S01]  /*67b0*/  LDCU.64 UR4, c[0x4][0x8] ;  /* 0x01000100ff0477ac */ /* 0x000e620008000a00 */
[----:B--2---:R-:W-:Y:S01]  /*67c0*/  MOV R5, UR9 ;  /* 0x0000000900057c02 */ /* 0x004fe20008000f00 */
[----:B------:R-:W-:Y:S01]  /*67d0*/  IMAD.U32 R4, RZ, RZ, UR8 ;  /* 0x00000008ff047e24 */ /* 0x000fe2000f8e00ff */
[----:B-1----:R-:W-:Y:S01]  /*67e0*/  MOV R7, UR7 ;  /* 0x0000000700077c02 */ /* 0x002fe20008000f00 */
[----:B------:R-:W-:Y:S01]  /*67f0*/  IMAD.U32 R6, RZ, RZ, UR6 ;  /* 0x00000006ff067e24 */ /* 0x000fe2000f8e00ff */
[----:B------:R-:W-:Y:S01]  /*6800*/  MOV R11, UR5 ;  /* 0x00000005000b7c02 */ /* 0x000fe20008000f00 */
[----:B------:R-:W-:Y:S02]  /*6810*/  IMAD.U32 R10, RZ, RZ, UR4 ;  /* 0x00000004ff0a7e24 */ /* 0x000fe4000f8e00ff */
[----:B------:R-:W-:Y:S07]  /*6820*/  LEPC R20, `(.L_x_115) ;  /* 0x000000001014794e */ /* 0x000fee0000000000 */
[----:B---345:R-:W-:Y:S05]  /*6830*/  CALL.ABS.NOINC R14 ;  /* 0x000000000e007343 */ /* 0x038fea0003c00000 */
.L_x_115:
[----:B------:R-:W1:Y:S01]  /*6840*/  LDCU.64 UR8, c[0x4][0x80] ;  /* 0x01001000ff0877ac */ /* 0x000e620008000a00 */
[----:B------:R-:W2:Y:S01]  /*6850*/  LDC.64 R2, c[0x4][R2] ;  /* 0x0100000002027b82 */ /* 0x000ea20000000a00 */
[----:B------:R-:W-:Y:S02]  /*6860*/  HFMA2 R12, -RZ, RZ, 0, 5.9604644775390625e-08 ;  /* 0x00000001ff0c7431 */ /* 0x000fe400000001ff */
[----:B------:R-:W-:Y:S02]  /*6870*/  IMAD.MOV.U32 R8, RZ, RZ, 0x70 ;  /* 0x00000070ff087424 */ /* 0x000fe400078e00ff */
[----:B------:R-:W-:Y:S01]  /*6880*/  IMAD.MOV.U32 R13, RZ, RZ, RZ ;  /* 0x000000ffff0d7224 */ /* 0x000fe200078e00ff */
[----:B------:R-:W3:Y:S01]  /*6890*/  LDCU.64 UR6, c[0x4][0x88] ;  /* 0x01001100ff0677ac */ /* 0x000ee20008000a00 */
[----:B------:R-:W4:Y:S01]  /*68a0*/  LDCU.64 UR4, c[0x4][0x8] ;  /* 0x01000100ff0477ac */ /* 0x000f220008000a00 */
[----:B-1----:R-:W-:Y:S02]  /*68b0*/  MOV R4, UR8 ;  /* 0x0000000800047c02 */ /* 0x002fe40008000f00 */
[----:B------:R-:W-:Y:S02]  /*68c0*/  MOV R5, UR9 ;  /* 0x0000000900057c02 */ /* 0x000fe40008000f00 */
[----:B---3--:R-:W-:Y:S01]  /*68d0*/  MOV R7, UR7 ;  /* 0x0000000700077c02 */ /* 0x008fe20008000f00 */
[----:B------:R-:W-:Y:S01]  /*68e0*/  IMAD.U32 R6, RZ, RZ, UR6 ;  /* 0x00000006ff067e24 */ /* 0x000fe2000f8e00ff */
[----:B----4-:R-:W-:Y:S01]  /*68f0*/  MOV R11, UR5 ;  /* 0x00000005000b7c02 */ /* 0x010fe20008000f00 */
[----:B------:R-:W-:Y:S02]  /*6900*/  IMAD.U32 R10, RZ, RZ, UR4 ;  /* 0x00000004ff0a7e24 */ /* 0x000fe4000f8e00ff */
[----:B------:R-:W-:Y:S07]  /*6910*/  LEPC R20, `(.L_x_114) ;  /* 0x000000001014794e */ /* 0x000fee0000000000 */
[----:B--2---:R-:W-:Y:S05]  /*6920*/  CALL.ABS.NOINC R2 ;  /* 0x0000000002007343 */ /* 0x004fea0003c00000 */
.L_x_114:
[----:B------:R-:W-:Y:S05]  /*6930*/  BSYNC.RECONVERGENT B6 ;  /* 0x0000000000067941 */ /* 0x000fea0003800200 */
.L_x_113:
[----:B------:R-:W-:Y:S02]  /*6940*/  R2UR UR6, R51 ;  /* 0x00000000330672ca */ /* 0x000fe400000e0000 */
[----:B------:R-:W-:Y:S02]  /*6950*/  R2UR UR5, R49 ;  /* 0x00000000310572ca */ /* 0x000fe400000e0000 */
[----:B------:R-:W-:Y:S02]  /*6960*/  R2UR UR4, R48 ;  /* 0x00000000300472ca */ /* 0x000fe400000e0000 */
[----:B------:R-:W-:Y:S02]  /*6970*/  ISETP.NE.U32.AND P4, PT, R42, RZ, PT ;  /* 0x000000ff2a00720c */ /* 0x000fe40003f85070 */
[----:B------:R-:W-:Y:S02]  /*6980*/  ISETP.NE.U32.AND P2, PT, RZ, UR54, PT ;  /* 0x00000036ff007c0c */ /* 0x000fe4000bf45070 */
[----:B------:R-:W-:Y:S02]  /*6990*/  ISETP.NE.AND.EX P4, PT, R43, RZ, PT, P4 ;  /* 0x000000ff2b00720c */ /* 0x000fe40003f85340 */
[----:B------:R-:W-:Y:S01]  /*69a0*/  ISETP.NE.AND.EX P2, PT, RZ, UR55, PT, P2 ;  /* 0x00000037ff007c0c */ /* 0x000fe2000bf45320 */
[----:B------:R-:W-:Y:S02]  /*69b0*/  UISETP.NE.AND UP2, UPT, UR6, URZ, UPT ;  /* 0x000000ff0600728c */ /* 0x000fe4000bf45270 */
[----:B------:R-:W-:Y:S04]  /*69c0*/  UISETP.NE.U32.AND UP0, UPT, UR5, URZ, UPT ;  /* 0x000000ff0500728c */ /* 0x000fe8000bf05070 */
[----:B------:R-:W-:Y:S01]  /*69d0*/  UISETP.NE.AND.EX UP1, UPT, UR4, URZ, UPT, UP0 ;  /* 0x000000ff0400728c */ /* 0x000fe2000bf25300 */
[----:B------:R-:W-:Y:S01]  /*69e0*/  PLOP3.LUT P1, PT, PT, PT, UP2, 0x80, 0x8 ;  /* 0x000000000008781c */ /* 0x000fe20003f2f028 */
[----:B------:R-:W-:Y:S03]  /*69f0*/  UPLOP3.LUT UP0, UPT, UPT, UPT, UPT, 0x40, 0x4 ;  /* 0x000000000004789c */ /* 0x000fe60003f0e870 */
[----:B------:R-:W-:Y:S06]  /*6a00*/  @UP2 UPLOP3.LUT UP0, UPT, UPT, UPT, UP1, 0x80, 0x8 ;  /* 0x000000000008289c */ /* 0x000fec0003f0f010 */
[----:B------:R-:W-:Y:S01]  /*6a10*/  PLOP3.LUT P0, PT, PT, PT, UP0, 0x80, 0x8 ;  /* 0x000000000008781c */ /* 0x000fe20003f0f008 */
[----:B------:R-:W-:Y:S01]  /*6a20*/  @!UPT UIADD3 URZ, UPT, UPT, URZ, URZ, URZ ;  /* 0x000000fffffff290 */ /* 0x000fe2000fffe0ff */
[----:B------:R-:W-:Y:S11]  /*6a30*/  BRA.U !UP1, `(.L_x_116) ;  /* 0x0000000109407547 */ /* 0x000ff6000b800000 */
[----:B------:R-:W-:Y:S01]  /*6a40*/  UISETP.NE.U32.AND UP0, UPT, UR54, URZ, UPT ;  /* 0x000000ff3600728c */ /* 0x000fe2000bf05070 */
[----:B------:R-:W-:Y:S01]  /*6a50*/  R2UR UR6, R49 ;  /* 0x00000000310672ca */ /* 0x000fe200000e0000 */
[----:B------:R-:W2:Y:S01]  /*6a60*/  LDCU.64 UR8, c[0x0][0x358] ;  /* 0x00006b00ff0877ac */ /* 0x000ea20008000a00 */
[----:B------:R-:W-:Y:S02]  /*6a70*/  HFMA2 R46, -RZ, RZ, 0, 5.9604644775390625e-08 ;  /* 0x00000001ff2e7431 */ /* 0x000fe400000001ff */
[----:B-1----:R-:W-:Y:S01]  /*6a80*/  IMAD.MOV.U32 R0, RZ, RZ, 0x1 ;  /* 0x00000001ff007424 */ /* 0x002fe200078e00ff */
[----:B------:R-:W-:Y:S06]  /*6a90*/  UISETP.NE.AND.EX UP0, UPT, UR55, URZ, UPT, UP0 ;  /* 0x000000ff3700728c */ /* 0x000fec000bf05300 */
[----:B------:R-:W-:Y:S05]  /*6aa0*/  PLOP3.LUT P3, PT, PT, PT, UP0, 0x80, 0x8 ;  /* 0x000000000008781c */ /* 0x000fea0003f6f008 */
[----:B------:R-:W1:Y:S01]  /*6ab0*/  @UP0 LDCU.64 UR4, c[0x0][0x888] ;  /* 0x00011100ff0407ac */ /* 0x000e620008000a00 */
[----:B------:R-:W-:Y:S07]  /*6ac0*/  @UP0 UIMAD UR6, UR36, UR6, URZ ;  /* 0x00000006240602a4 */ /* 0x000fee000f8e02ff */
[----:B------:R-:W-:Y:S01]  /*6ad0*/  @!P3 PRMT R46, R0, 0x7610, R46 ;  /* 0x00007610002eb816 */ /* 0x000fe2000000002e */
[----:B-1----:R-:W-:Y:S06]  /*6ae0*/  @UP0 UIMAD.WIDE UR4, UR6, 0x4, UR4 ;  /* 0x00000004060408a5 */ /* 0x002fec000f8e0204 */
[----:B------:R-:W-:Y:S02]  /*6af0*/  IMAD.U32 R2, RZ, RZ, UR4 ;  /* 0x00000004ff027e24 */ /* 0x000fe4000f8e00ff */
[----:B------:R-:W-:Y:S03]  /*6b00*/  IMAD.U32 R3, RZ, RZ, UR5 ;  /* 0x00000005ff037e24 */ /* 0x000fe6000f8e00ff */
[----:B------:R-:W1:Y:S02]  /*6b10*/  @!UP0 LDCU UR4, c[0x0][0x880] ;  /* 0x00011000ff0487ac */ /* 0x000e640008000800 */
[----:B--2--5:R2:W5:Y:S02]  /*6b20*/  @P3 LDG.E R27, desc[UR8][R2.64] ;  /* 0x00000008021b3981 */ /* 0x024564000c1e1900 */
[----:B-12---:R-:W-:Y:S02]  /*6b30*/  @!P3 MOV R27, UR4 ;  /* 0x00000004001bbc02 */ /* 0x006fe40008000f00 */
.L_x_116:
[----:B------:R-:W-:Y:S05]  /*6b40*/  @!P4 BRA `(.L_x_117) ;  /* 0x000000000024c947 */ /* 0x000fea0003800000 */
[----:B------:R-:W-:Y:S01]  /*6b50*/  ISETP.NE.U32.AND P3, PT, R40, RZ, PT ;  /* 0x000000ff2800720c */ /* 0x000fe20003f65070 */
[----:B------:R-:W2:Y:S03]  /*6b60*/  LDCU.64 UR4, c[0x0][0x358] ;  /* 0x00006b00ff0477ac */ /* 0x000ea60008000a00 */
[----:B------:R-:W-:Y:S11]  /*6b70*/  ISETP.NE.AND.EX P3, PT, R41, RZ, PT, P3 ;  /* 0x000000ff2900720c */ /* 0x000ff60003f65330 */
[----:B------:R-:W-:Y:S02]  /*6b80*/  @!UPT UIADD3 URZ, UPT, UPT, URZ, URZ, URZ ;  /* 0x000000fffffff290 */ /* 0x000fe4000fffe0ff */
[----:B------:R-:W3:Y:S01]  /*6b90*/  @P3 LDC.64 R2, c[0x0][0x8a8] ;  /* 0x00022a00ff023b82 */ /* 0x000ee20000000a00 */
[----:B-1----:R-:W-:Y:S04]  /*6ba0*/  @P3 IMAD R0, R42, UR36, RZ ;  /* 0x000000242a003c24 */ /* 0x002fe8000f8e02ff */
[----:B---3--:R-:W-:Y:S05]  /*6bb0*/  @P3 IMAD.WIDE R2, R0, 0x4, R2 ;  /* 0x0000000400023825 */ /* 0x008fea00078e0202 */
[----:B--2--5:R2:W5:Y:S02]  /*6bc0*/  @P3 LDG.E R24, desc[UR4][R2.64] ;  /* 0x0000000402183981 */ /* 0x024564000c1e1900 */
[----:B--2---:R-:W3:Y:S02]  /*6bd0*/  @!P3 LDC R24, c[0x0][0x8a0] ;  /* 0x00022800ff18bb82 */ /* 0x004ee40000000800 */
.L_x_117:
[----:B-----5:R-:W-:Y:S01]  /*6be0*/  FSETP.NEU.AND P3, PT, R27, RZ, PT ;  /* 0x000000ff1b00720b */ /* 0x020fe20003f6d000 */
[----:B------:R-:W-:Y:S01]  /*6bf0*/  IMAD.SHL.U32 R56, R44, 0x2, RZ ;  /* 0x000000022c387824 */ /* 0x000fe200078e00ff */
[----:B------:R-:W-:Y:S01]  /*6c00*/  SEL R3, RZ, 0xffffffff, P2 ;  /* 0xffffffffff037807 */ /* 0x000fe20001000000 */
[----:B------:R-:W-:Y:S01]  /*6c10*/  BSSY B1, `(.L_x_118) ;  /* 0x0000034000017945 */ /* 0x000fe20003800000 */
[----:B------:R-:W-:Y:S01]  /*6c20*/  @P1 LOP3.LUT P2, RZ, R46, 0xff, RZ, 0xc0, !PT ;  /* 0x000000ff2eff1812 */ /* 0x000fe2000784c0ff */
[----:B------:R-:W-:Y:S01]  /*6c30*/  IMAD.MOV.U32 R63, RZ, RZ, 0x1 ;  /* 0x00000001ff3f7424 */ /* 0x000fe200078e00ff */
[----:B-1----:R-:W-:Y:S01]  /*6c40*/  @P1 SEL R0, RZ, 0xffffffff, P3 ;  /* 0xffffffffff001807 */ /* 0x002fe20001800000 */
[C---:B------:R-:W-:Y:S01]  /*6c50*/  IMAD R25, R22.reuse, 0x40, R23 ;  /* 0x0000004016197824 */ /* 0x040fe200078e0217 */
[----:B------:R-:W-:Y:S01]  /*6c60*/  LOP3.LUT R59, R59, 0x1, RZ, 0x3c, !PT ;  /* 0x000000013b3b7812 */ /* 0x000fe200078e3cff */
[----:B------:R-:W-:Y:S01]  /*6c70*/  IMAD.MOV.U32 R26, RZ, RZ, RZ ;  /* 0x000000ffff1a7224 */ /* 0x000fe200078e00ff */
[C---:B------:R-:W-:Y:S02]  /*6c80*/  @P0 SEL R0, R3.reuse, R0, !P2 ;  /* 0x0000000003000207 */ /* 0x040fe40005000000 */
[----:B------:R-:W-:Y:S02]  /*6c90*/  CS2R R38, SRZ ;  /* 0x0000000000267805 */ /* 0x000fe4000001ff00 */
[----:B------:R-:W-:Y:S02]  /*6ca0*/  LEA R53, R22, UR43, 0x3 ;  /* 0x0000002b16357c11 */ /* 0x000fe4000f8e18ff */
[----:B------:R-:W-:Y:S02]  /*6cb0*/  CS2R R36, SRZ ;  /* 0x0000000000247805 */ /* 0x000fe4000001ff00 */
[----:B------:R-:W-:Y:S02]  /*6cc0*/  @P1 LOP3.LUT R0, R0, 0x1, RZ, 0xc0, !PT ;  /* 0x0000000100001812 */ /* 0x000fe400078ec0ff */
[----:B------:R-:W-:Y:S02]  /*6cd0*/  CS2R R30, SRZ ;  /* 0x00000000001e7805 */ /* 0x000fe4000001ff00 */
[----:B------:R-:W-:Y:S02]  /*6ce0*/  PLOP3.LUT P2, PT, PT, PT, UP1, 0x80, 0x8 ;  /* 0x000000000008781c */ /* 0x000fe40003f4f018 */
[----:B------:R-:W-:Y:S02]  /*6cf0*/  CS2R R28, SRZ ;  /* 0x00000000001c7805 */ /* 0x000fe4000001ff00 */
[----:B------:R-:W-:Y:S01]  /*6d00*/  ISETP.NE.U32.OR P6, PT, R0, 0x1, !P1 ;  /* 0x000000010000780c */ /* 0x000fe20004fc5470 */
[----:B------:R-:W-:Y:S01]  /*6d10*/  VIADD R62, R56, UR43 ;  /* 0x0000002b383e7c36 */ /* 0x000fe20008000000 */
[----:B------:R-:W-:Y:S02]  /*6d20*/  LOP3.LUT P4, R54, R46, 0xff, RZ, 0xc0, !PT ;  /* 0x000000ff2e367812 */ /* 0x000fe4000788c0ff */
[----:B------:R-:W-:Y:S02]  /*6d30*/  SEL R2, RZ, 0xffffffff, P3 ;  /* 0xffffffffff027807 */ /* 0x000fe40001800000 */
[----:B------:R-:W-:Y:S03]  /*6d40*/  P2R R61, PR, RZ, 0x40 ;  /* 0x00000040ff3d7803 */ /* 0x000fe60000000000 */
[----:B------:R-:W-:Y:S04]  /*6d50*/  @P2 SEL R2, R3, R2, !P4 ;  /* 0x0000000203022207 */ /* 0x000fe80006000000 */
[----:B------:R-:W-:Y:S02]  /*6d60*/  @P6 SHF.L.U32 R0, R59, 0x1f, RZ ;  /* 0x0000001f3b006819 */ /* 0x000fe400000006ff */
[----:B------:R-:W-:Y:S02]  /*6d70*/  LOP3.LUT R2, R2, 0x1, RZ, 0xc0, !PT ;  /* 0x0000000102027812 */ /* 0x000fe400078ec0ff */
[----:B------:R1:W2:Y:S02]  /*6d80*/  @P6 SYNCS.PHASECHK.TRANS64.TRYWAIT P1, [UR43+0xd0], R0 ;  /* 0x0000d000ff0065a7 */ /* 0x0002a4000802112b */
[----:B------:R-:W-:Y:S04]  /*6d90*/  ISETP.NE.U32.AND P5, PT, R2, 0x1, PT ;  /* 0x000000010200780c */ /* 0x000fe80003fa5070 */
[----:B------:R-:W-:Y:S02]  /*6da0*/  P2R R64, PR, RZ, 0x20 ;  /* 0x00000020ff407803 */ /* 0x000fe40000000000 */
[----:B-1----:R-:W-:Y:S04]  /*6db0*/  SHF.L.U32 R0, R58, 0x1f, RZ ;  /* 0x0000001f3a007819 */ /* 0x002fe800000006ff */
[----:B------:R1:W4:Y:S01]  /*6dc0*/  SYNCS.PHASECHK.TRANS64.TRYWAIT P0, [R53+URZ+0x140], R0 ;  /* 0x00014000350075a7 */ /* 0x00032200080011ff */
[----:B--2---:R-:W-:Y:S01]  /*6dd0*/  @P6 SEL R63, RZ, 0x1, !P1 ;  /* 0x00000001ff3f6807 */ /* 0x004fe20004800000 */
[----:B-1----:R-:W-:Y:S06]  /*6de0*/  @!P6 BRA `(.L_x_119) ;  /* 0x000000000058e947 */ /* 0x002fec0003800000 */
[C---:B------:R-:W-:Y:S01]  /*6df0*/  VIADD R2, R62.reuse, 0x200 ;  /* 0x000002003e027836 */ /* 0x040fe20000000000 */
[----:B------:R-:W-:Y:S01]  /*6e00*/  LOP3.LUT P6, RZ, R45, 0x40, RZ, 0xc0, !PT ;  /* 0x000000402dff7812 */ /* 0x000fe200078cc0ff */
[----:B------:R-:W-:Y:S01]  /*6e10*/  BSSY B0, `(.L_x_120) ;  /* 0x000000e000007945 */ /* 0x000fe20003800000 */
[----:B------:R-:W-:Y:S01]  /*6e20*/  ISETP.NE.AND P2, PT, R63, RZ, PT ;  /* 0x000000ff3f00720c */ /* 0x000fe20003f45270 */
[----:B------:R-:W-:Y:S01]  /*6e30*/  @P5 VIADD R4, R62, 0x210 ;  /* 0x000002103e045836 */ /* 0x000fe20000000000 */
[----:B------:R-:W-:Y:S01]  /*6e40*/  PLOP3.LUT P1, PT, PT, PT, PT, 0x8, 0x80 ;  /* 0x000000000080781c */ /* 0x000fe20003f2e170 */
[----:B------:R-:W-:Y:S01]  /*6e50*/  IMAD.MOV.U32 R39, RZ, RZ, RZ ;  /* 0x000000ffff277224 */ /* 0x000fe200078e00ff */
[----:B------:R-:W-:Y:S02]  /*6e60*/  @P5 PLOP3.LUT P1, PT, P6, PT, PT, 0x80, 0x8 ;  /* 0x000000000008581c */ /* 0x000fe4000372f070 */
[----:B------:R-:W-:Y:S02]  /*6e70*/  CS2R R36, SRZ ;  /* 0x0000000000247805 */ /* 0x000fe4000001ff00 */
[----:B------:R-:W-:Y:S02]  /*6e80*/  CS2R R30, SRZ ;  /* 0x00000000001e7805 */ /* 0x000fe4000001ff00 */
[----:B------:R-:W-:Y:S07]  /*6e90*/  CS2R R28, SRZ ;  /* 0x00000000001c7805 */ /* 0x000fee000001ff00 */
[----:B------:R-:W-:Y:S01]  /*6ea0*/  @P1 VIADD R4, R2, 0xfffffff0 ;  /* 0xfffffff002041836 */ /* 0x000fe20000000000 */
[----:B------:R-:W-:Y:S06]  /*6eb0*/  @P2 BRA `(.L_x_121) ;  /* 0x00000000000c2947 */ /* 0x000fec0003800000 */
[----:B------:R-:W-:Y:S04]  /*6ec0*/  SHF.L.U32 R3, R59, 0x1f, RZ ;  /* 0x0000001f3b037819 */ /* 0x000fe800000006ff */
[----:B------:R-:W1:Y:S02]  /*6ed0*/  SYNCS.PHASECHK.TRANS64.TRYWAIT P1, [UR43+0xd0], R3 ;  /* 0x0000d003ff0075a7 */ /* 0x000e64000802112b */
[----:B-1----:R-:W-:Y:S05]  /*6ee0*/  @!P1 BRA `(.L_x_122) ;  /* 0x0000003400249947 */ /* 0x002fea0003800000 */
.L_x_121:
[----:B------:R-:W-:Y:S05]  /*6ef0*/  BSYNC B0 ;  /* 0x0000000000007941 */ /* 0x000fea0003800000 */
.L_x_120:
[----:B------:R-:W-:Y:S01]  /*6f00*/  ISETP.NE.AND P1, PT, R64, RZ, PT ;  /* 0x000000ff4000720c */ /* 0x000fe20003f25270 */
[----:B------:R-:W-:Y:S11]  /*6f10*/  HFMA2 R26, -RZ, RZ, 0, 5.9604644775390625e-08 ;  /* 0x00000001ff1a7431 */ /* 0x000ff600000001ff */
[----:B------:R-:W-:Y:S01]  /*6f20*/  @!UPT UIADD3 URZ, UPT, UPT, URZ, URZ, URZ ;  /* 0x000000fffffff290 */ /* 0x000fe2000fffe0ff */
[----:B------:R2:W1:Y:S04]  /*6f30*/  @P1 LDS.128 R36, [R4] ;  /* 0x0000000004241984 */ /* 0x0004680000000c00 */
[----:B------:R2:W1:Y:S02]  /*6f40*/  @P1 LDS.128 R28, [R56+UR43+0x200] ;  /* 0x0002002b381c1984 */ /* 0x0004640008000c00 */
.L_x_119:
[----:B------:R-:W-:Y:S05]  /*6f50*/  BSYNC B1 ;  /* 0x0000000000017941 */ /* 0x000fea0003800000 */
.L_x_118:
[----:B-1----:R-:W-:Y:S04]  /*6f60*/  SHF.R.U32.HI R2, RZ, 0x15, R25 ;  /* 0x00000015ff027819 */ /* 0x002fe80000011619 */
[----:B------:R-:W-:Y:S01]  /*6f70*/  LOP3.LUT P1, RZ, R2, 0x3, R47, 0x48, !PT ;  /* 0x0000000302ff7812 */ /* 0x000fe2000782482f */
[----:B------:R-:W-:Y:S01]  /*6f80*/  @!UPT UIADD3 URZ, UPT, UPT, URZ, URZ, URZ ;  /* 0x000000fffffff290 */ /* 0x000fe2000fffe0ff */
[----:B----4-:R-:W-:Y:S11]  /*6f90*/  @P0 BRA `(.L_x_123) ;  /* 0x0000000000080947 */ /* 0x010ff60003800000 */
[----:B------:R-:W1:Y:S02]  /*6fa0*/  SYNCS.PHASECHK.TRANS64.TRYWAIT P0, [R53+URZ+0x140], R0 ;  /* 0x00014000350075a7 */ /* 0x000e6400080011ff */
[----:B-1----:R-:W-:Y:S05]  /*6fb0*/  @!P0 BRA `(.L_x_124) ;  /* 0x0000003400088947 */ /* 0x002fea0003800000 */
.L_x_123:
[----:B------:R-:W-:Y:S05]  /*6fc0*/  @!P1 BRA `(.L_x_125) ;  /* 0x0000000000409947 */ /* 0x000fea0003800000 */
[----:B------:R-:W4:Y:S01]  /*6fd0*/  LDCU.64 UR8, c[0x4][0x70] ;  /* 0x01000e00ff0877ac */ /* 0x000f220008000a00 */
[----:B------:R-:W-:Y:S01]  /*6fe0*/  MOV R3, 0x0 ;  /* 0x0000000000037802 */ /* 0x000fe20000000f00 */
[----:B------:R-:W-:Y:S02]  /*6ff0*/  HFMA2 R12, -RZ, RZ, 0, 5.9604644775390625e-08 ;  /* 0x00000001ff0c7431 */ /* 0x000fe400000001ff */
[----:B------:R-:W-:Y:S02]  /*7000*/  IMAD.MOV.U32 R8, RZ, RZ, 0x192 ;  /* 0x00000192ff087424 */ /* 0x000fe400078e00ff */
[----:B------:R-:W-:Y:S01]  /*7010*/  IMAD.MOV.U32 R13, RZ, RZ, RZ ;  /* 0x000000ffff0d7224 */ /* 0x000fe200078e00ff */
[----:B------:R-:W5:Y:S01]  /*7020*/  LDCU.64 UR6, c[0x4][0x78] ;  /* 0x01000f00ff0677ac */ /* 0x000f620008000a00 */
[----:B------:R-:W1:Y:S01]  /*7030*/  LDC.64 R2, c[0x4][R3] ;  /* 0x0100000003027b82 */ /* 0x000e620000000a00 */
[----:B------:R-:W3:Y:S01]  /*7040*/  LDCU.64 UR4, c[0x4][0x10] ;  /* 0x01000200ff0477ac */ /* 0x000ee20008000a00 */
[----:B----4-:R-:W-:Y:S01]  /*7050*/  MOV R5, UR9 ;  /* 0x0000000900057c02 */ /* 0x010fe20008000f00 */
[----:B--2---:R-:W-:Y:S01]  /*7060*/  IMAD.U32 R4, RZ, RZ, UR8 ;  /* 0x00000008ff047e24 */ /* 0x004fe2000f8e00ff */
[----:B-----5:R-:W-:Y:S01]  /*7070*/  MOV R7, UR7 ;  /* 0x0000000700077c02 */ /* 0x020fe20008000f00 */
[----:B------:R-:W-:Y:S01]  /*7080*/  IMAD.U32 R6, RZ, RZ, UR6 ;  /* 0x00000006ff067e24 */ /* 0x000fe2000f8e00ff */
[----:B---3--:R-:W-:Y:S01]  /*7090*/  MOV R11, UR5 ;  /* 0x00000005000b7c02 */ /* 0x008fe20008000f00 */
[----:B------:R-:W-:Y:S02]  /*70a0*/  IMAD.U32 R10, RZ, RZ, UR4 ;  /* 0x00000004ff0a7e24 */ /* 0x000fe4000f8e00ff */
[----:B------:R-:W-:Y:S07]  /*70b0*/  LEPC R20, `(.L_x_125) ;  /* 0x000000001014794e */ /* 0x000fee0000000000 */
[----:B-1----:R-:W-:Y:S05]  /*70c0*/  CALL.ABS.NOINC R2 ;  /* 0x0000000002007343 */ /* 0x002fea0003c00000 */
.L_x_125:
[----:B------:R-:W-:Y:S05]  /*70d0*/  WARPSYNC.ALL ;  /* 0x0000000000007948 */ /* 0x000fea0003800000 */
[----:B------:R-:W-:Y:S01]  /*70e0*/  R2UR UR4, R25 ;  /* 0x00000000190472ca */ /* 0x000fe200000e0000 */
[--C-:B------:R-:W-:Y:S01]  /*70f0*/  HADD2.F32 R3, -RZ, R28.reuse.H0_H0 ;  /* 0x2000001cff037230 */ /* 0x100fe20000004100 */
[----:B------:R-:W-:Y:S01]  /*7100*/  MOV R65, 0x10 ;  /* 0x0000001000417802 */ /* 0x000fe20000000f00 */
[--C-:B------:R-:W-:Y:S01]  /*7110*/  HADD2.F32 R20, -RZ, R29.reuse.H0_H0 ;  /* 0x2000001dff147230 */ /* 0x100fe20000004100 */
[----:B------:R-:W-:Y:S01]  /*7120*/  LOP3.LUT P6, RZ, R45, 0x40, RZ, 0xc0, !PT ;  /* 0x000000402dff7812 */ /* 0x000fe200078cc0ff */
[----:B------:R-:W-:Y:S01]  /*7130*/  HADD2.F32 R21, -RZ, R29.H1_H1 ;  /* 0x3000001dff157230 */ /* 0x000fe20000004100 */
[----:B------:R-:W-:Y:S01]  /*7140*/  ISETP.NE.AND P0, PT, R60, RZ, PT ;  /* 0x000000ff3c00720c */ /* 0x000fe20003f05270 */
[----:B------:R-:W-:Y:S01]  /*7150*/  BSSY.RECONVERGENT B0, `(.L_x_126) ;  /* 0x0000052000007945 */ /* 0x000fe20003800200 */
[----:B------:R-:W-:Y:S04]  /*7160*/  SEL R65, R65, 0xfffffff0, !P6 ;  /* 0xfffffff041417807 */ /* 0x000fe80007000000 */
[----:B------:R-:W-:Y:S01]  /*7170*/  IADD3 R62, PT, PT, R62, R65, RZ ;  /* 0x000000413e3e7210 */ /* 0x000fe20007ffe0ff */
[----:B--2---:R-:W1:Y:S02]  /*7180*/  LDTM.x16 R4, tmem[UR4] ;  /* 0x00000004000479ee */ /* 0x004e640008240000 */
[C---:B-1-3--:R-:W-:Y:S01]  /*7190*/  FMUL R0, R24.reuse, R4 ;  /* 0x0000000418007220 */ /* 0x04afe20000400000 */
[----:B------:R-:W-:Y:S02]  /*71a0*/  HADD2.F32 R4, -RZ, R28.H1_H1 ;  /* 0x3000001cff047230 */ /* 0x000fe40000004100 */
[C---:B------:R-:W-:Y:S01]  /*71b0*/  FMUL R2, R24.reuse, R5 ;  /* 0x0000000518027220 */ /* 0x040fe20000400000 */
[C---:B------:R-:W-:Y:S01]  /*71c0*/  FMUL R7, R24.reuse, R7 ;  /* 0x0000000718077220 */ /* 0x040fe20000400000 */
[C---:B------:R-:W-:Y:S01]  /*71d0*/  FFMA R0, R27.reuse, R3, R0 ;  /* 0x000000031b007223 */ /* 0x040fe20000000000 */
[C---:B------:R-:W-:Y:S01]  /*71e0*/  FMUL R3, R24.reuse, R6 ;  /* 0x0000000618037220 */ /* 0x040fe20000400000 */
[C---:B------:R-:W-:Y:S01]  /*71f0*/  FFMA R2, R27.reuse, R4, R2 ;  /* 0x000000041b027223 */ /* 0x040fe20000000002 */
[C---:B------:R-:W-:Y:S01]  /*7200*/  FMUL R4, R24.reuse, R8 ;  /* 0x0000000818047220 */ /* 0x040fe20000400000 */
[C---:B------:R-:W-:Y:S01]  /*7210*/  FMUL R8, R24.reuse, R12 ;  /* 0x0000000c18087220 */ /* 0x040fe20000400000 */
[----:B------:R-:W-:Y:S01]  /*7220*/  FMUL R12, R24, R16 ;  /* 0x00000010180c7220 */ /* 0x000fe20000400000 */
[--C-:B------:R-:W-:Y:S01]  /*7230*/  HADD2.F32 R16, -RZ, R30.reuse.H0_H0 ;  /* 0x2000001eff107230 */ /* 0x100fe20000004100 */
[----:B------:R-:W-:Y:S01]  /*7240*/  F2FP.F16.F32.PACK_AB R32, R2, R0 ;  /* 0x000000000220723e */ /* 0x000fe200000000ff */
[----:B------:R-:W-:Y:S02]  /*7250*/  HADD2.F32 R0, -RZ, R30.H1_H1 ;  /* 0x3000001eff007230 */ /* 0x000fe40000004100 */
[C---:B------:R-:W-:Y:S01]  /*7260*/  FMUL R5, R24.reuse, R9 ;  /* 0x0000000918057220 */ /* 0x040fe20000400000 */
[C---:B------:R-:W-:Y:S01]  /*7270*/  FFMA R3, R27.reuse, R20, R3 ;  /* 0x000000141b037223 */ /* 0x040fe20000000003 */
[C---:B------:R-:W-:Y:S01]  /*7280*/  FFMA R7, R27.reuse, R21, R7 ;  /* 0x000000151b077223 */ /* 0x040fe20000000007 */
[--C-:B------:R-:W-:Y:S02]  /*7290*/  HADD2.F32 R2, -RZ, R31.reuse.H0_H0 ;  /* 0x2000001fff027230 */ /* 0x100fe40000004100 */
[C---:B------:R-:W-:Y:S01]  /*72a0*/  FFMA R4, R27.reuse, R16, R4 ;  /* 0x000000101b047223 */ /* 0x040fe20000000004 */
[C---:B------:R-:W-:Y:S01]  /*72b0*/  FMUL R6, R24.reuse, R10 ;  /* 0x0000000a18067220 */ /* 0x040fe20000400000 */
[C---:B------:R-:W-:Y:S01]  /*72c0*/  FFMA R5, R27.reuse, R0, R5 ;  /* 0x000000001b057223 */ /* 0x040fe20000000005 */
[----:B------:R-:W-:Y:S02]  /*72d0*/  HADD2.F32 R16, -RZ, R31.H1_H1 ;  /* 0x3000001fff107230 */ /* 0x000fe40000004100 */
[C---:B------:R-:W-:Y:S01]  /*72e0*/  FMUL R11, R24.reuse, R11 ;  /* 0x0000000b180b7220 */ /* 0x040fe20000400000 */
[--C-:B------:R-:W-:Y:S02]  /*72f0*/  HADD2.F32 R0, -RZ, R36.reuse.H0_H0 ;  /* 0x20000024ff007230 */ /* 0x100fe40000004100 */
[----:B------:R-:W-:Y:S01]  /*7300*/  FFMA R6, R27, R2, R6 ;  /* 0x000000021b067223 */ /* 0x000fe20000000006 */
[----:B------:R-:W-:Y:S01]  /*7310*/  F2FP.F16.F32.PACK_AB R33, R7, R3 ;  /* 0x000000030721723e */ /* 0x000fe200000000ff */
[----:B------:R-:W-:Y:S02]  /*7320*/  HADD2.F32 R2, -RZ, R36.H1_H1 ;  /* 0x30000024ff027230 */ /* 0x000fe40000004100 */
[C---:B------:R-:W-:Y:S01]  /*7330*/  FFMA R11, R27.reuse, R16, R11 ;  /* 0x000000101b0b7223 */ /* 0x040fe2000000000b */
[C---:B------:R-:W-:Y:S01]  /*7340*/  FMUL R9, R24.reuse, R13 ;  /* 0x0000000d18097220 */ /* 0x040fe20000400000 */
[--C-:B------:R-:W-:Y:S02]  /*7350*/  HADD2.F32 R3, -RZ, R37.reuse.H0_H0 ;  /* 0x20000025ff037230 */ /* 0x100fe40000004100 */
[C---:B------:R-:W-:Y:S01]  /*7360*/  FFMA R8, R27.reuse, R0, R8 ;  /* 0x000000001b087223 */ /* 0x040fe20000000008 */
[C---:B------:R-:W-:Y:S01]  /*7370*/  FMUL R10, R24.reuse, R14 ;  /* 0x0000000e180a7220 */ /* 0x040fe20000400000 */
[----:B------:R-:W-:Y:S02]  /*7380*/  HADD2.F32 R0, -RZ, R37.H1_H1 ;  /* 0x30000025ff007230 */ /* 0x000fe40000004100 */
[C---:B------:R-:W-:Y:S01]  /*7390*/  FMUL R15, R24.reuse, R15 ;  /* 0x0000000f180f7220 */ /* 0x040fe20000400000 */
[C---:B------:R-:W-:Y:S01]  /*73a0*/  FFMA R9, R27.reuse, R2, R9 ;  /* 0x000000021b097223 */ /* 0x040fe20000000009 */
[----:B------:R-:W-:Y:S01]  /*73b0*/  FFMA R10, R27, R3, R10 ;  /* 0x000000031b0a7223 */ /* 0x000fe2000000000a */
[--C-:B------:R-:W-:Y:S01]  /*73c0*/  HADD2.F32 R2, -RZ, R38.reuse.H0_H0 ;  /* 0x20000026ff027230 */ /* 0x100fe20000004100 */
[----:B------:R-:W-:Y:S01]  /*73d0*/  F2FP.F16.F32.PACK_AB R34, R5, R4 ;  /* 0x000000040522723e */ /* 0x000fe200000000ff */
[----:B------:R-:W-:Y:S02]  /*73e0*/  HADD2.F32 R3, -RZ, R38.H1_H1 ;  /* 0x30000026ff037230 */ /* 0x000fe40000004100 */
[----:B------:R-:W-:Y:S01]  /*73f0*/  FFMA R15, R27, R0, R15 ;  /* 0x000000001b0f7223 */ /* 0x000fe2000000000f */
[C---:B------:R-:W-:Y:S01]  /*7400*/  FMUL R13, R24.reuse, R17 ;  /* 0x00000011180d7220 */ /* 0x040fe20000400000 */
[--C-:B------:R-:W-:Y:S02]  /*7410*/  HADD2.F32 R4, -RZ, R39.reuse.H0_H0 ;  /* 0x20000027ff047230 */ /* 0x100fe40000004100 */
[C---:B------:R-:W-:Y:S01]  /*7420*/  FMUL R14, R24.reuse, R18 ;  /* 0x00000012180e7220 */ /* 0x040fe20000400000 */
[----:B------:R-:W-:Y:S02]  /*7430*/  HADD2.F32 R0, -RZ, R39.H1_H1 ;  /* 0x30000027ff007230 */ /* 0x000fe40000004100 */
[----:B------:R-:W-:Y:S01]  /*7440*/  FMUL R19, R24, R19 ;  /* 0x0000001318137220 */ /* 0x000fe20000400000 */
[----:B------:R-:W-:Y:S01]  /*7450*/  F2FP.F16.F32.PACK_AB R35, R11, R6 ;  /* 0x000000060b23723e */ /* 0x000fe200000000ff */
[C---:B------:R-:W-:Y:S01]  /*7460*/  FFMA R12, R27.reuse, R2, R12 ;  /* 0x000000021b0c7223 */ /* 0x040fe2000000000c */
[C---:B------:R-:W-:Y:S01]  /*7470*/  FFMA R13, R27.reuse, R3, R13 ;  /* 0x000000031b0d7223 */ /* 0x040fe2000000000d */
[C---:B------:R-:W-:Y:S01]  /*7480*/  FFMA R14, R27.reuse, R4, R14 ;  /* 0x000000041b0e7223 */ /* 0x040fe2000000000e */
[----:B------:R-:W-:Y:S01]  /*7490*/  FFMA R19, R27, R0, R19 ;  /* 0x000000001b137223 */ /* 0x000fe20000000013 */
[----:B------:R1:W-:Y:S01]  /*74a0*/  STS.128 [R56+UR43+0x200], R32 ;  /* 0x0002002038007988 */ /* 0x0003e20008000c2b */
[----:B------:R-:W-:Y:S02]  /*74b0*/  F2FP.F16.F32.PACK_AB R8, R9, R8 ;  /* 0x000000080908723e */ /* 0x000fe400000000ff */
[----:B------:R-:W-:Y:S02]  /*74c0*/  F2FP.F16.F32.PACK_AB R9, R15, R10 ;  /* 0x0000000a0f09723e */ /* 0x000fe400000000ff */
[----:B------:R-:W-:Y:S02]  /*74d0*/  F2FP.F16.F32.PACK_AB R10, R13, R12 ;  /* 0x0000000c0d0a723e */ /* 0x000fe400000000ff */
[----:B------:R-:W-:Y:S05]  /*74e0*/  F2FP.F16.F32.PACK_AB R11, R19, R14 ;  /* 0x0000000e130b723e */ /* 0x000fea00000000ff */
[----:B------:R1:W-:Y:S01]  /*74f0*/  STS.128 [R62+0x200], R8 ;  /* 0x000200083e007388 */ /* 0x0003e20000000c00 */
[----:B------:R-:W-:Y:S01]  /*7500*/  @!PT LDS RZ, [RZ] ;  /* 0x00000000fffff984 */ /* 0x000fe20000000800 */
[----:B------:R-:W-:Y:S01]  /*7510*/  @!PT LDS RZ, [RZ] ;  /* 0x00000000fffff984 */ /* 0x000fe20000000800 */
[----:B------:R-:W-:Y:S01]  /*7520*/  @!PT LDS RZ, [RZ] ;  /* 0x00000000fffff984 */ /* 0x000fe20000000800 */
[----:B------:R-:W-:Y:S01]  /*7530*/  @!PT LDS RZ, [RZ] ;  /* 0x00000000fffff984 */ /* 0x000fe20000000800 */
[----:B------:R2:W-:Y:S07]  /*7540*/  MEMBAR.ALL.CTA ;  /* 0x0000000000007992 */ /* 0x0005ee0000008000 */
[----:B--2---:R-:W2:Y:S02]  /*7550*/  FENCE.VIEW.ASYNC.S ;  /* 0x00000000000073c6 */ /* 0x004ea40000000000 */
[----:B--2---:R-:W-:Y:S06]  /*7560*/  BAR.SYNC.DEFER_BLOCKING 0x1, 0x80 ;  /* 0x0042000000007b1d */ /* 0x004fec0000010000 */
[----:B------:R-:W-:Y:S05]  /*7570*/  @P0 BRA `(.L_x_127) ;  /* 0x00000000003c0947 */ /* 0x000fea0003800000 */
[----:B------:R-:W2:Y:S01]  /*7580*/  LDCU.64 UR6, c[0x0][0x348] ;  /* 0x00006900ff0677ac */ /* 0x000ea20008000a00 */
[----:B------:R-:W-:Y:S01]  /*7590*/  UIADD3 UR4, UPT, UPT, UR43, 0x200, URZ ;  /* 0x000002002b047890 */ /* 0x000fe2000fffe0ff */
[----:B------:R-:W-:Y:S01]  /*75a0*/  UMOV UR51, UR36 ;  /* 0x0000002400337c82 */ /* 0x000fe20008000000 */
[----:B------:R-:W-:Y:S02]  /*75b0*/  UIADD3 UR9, UPT, UPT, UR49, 0x40, URZ ;  /* 0x0000004031097890 */ /* 0x000fe4000fffe0ff */
[----:B------:R-:W-:Y:S02]  /*75c0*/  UIADD3 UR8, UPT, UPT, UR43, 0xa00, URZ ;  /* 0x00000a002b087890 */ /* 0x000fe4000fffe0ff */
[----:B------:R-:W-:Y:S01]  /*75d0*/  MOV R52, UR4 ;  /* 0x0000000400347c02 */ /* 0x000fe20008000f00 */
[----:B------:R-:W-:Y:S01]  /*75e0*/  UMOV UR10, UR50 ;  /* 0x00000032000a7c82 */ /* 0x000fe20008000000 */
[----:B------:R-:W-:Y:S02]  /*75f0*/  UMOV UR11, UR36 ;  /* 0x00000024000b7c82 */ /* 0x000fe40008000000 */
[----:B------:R-:W-:Y:S01]  /*7600*/  R2UR UR48, R52 ;  /* 0x00000000343072ca */ /* 0x000fe200000e0000 */
[----:B--2---:R-:W-:Y:S04]  /*7610*/  UIADD3 UR4, UP0, UPT, UR6, 0x680, URZ ;  /* 0x0000068006047890 */ /* 0x004fe8000ff1e0ff */
[----:B------:R-:W-:Y:S09]  /*7620*/  UIADD3.X UR5, UPT, UPT, URZ, UR7, URZ, UP0, !UPT ;  /* 0x00000007ff057290 */ /* 0x000ff200087fe4ff */
[----:B------:R2:W-:Y:S01]  /*7630*/  UTMASTG.3D [UR48], [UR4] ;  /* 0x00000030040073b5 */ /* 0x0005e20008010000 */
[----:B------:R2:W-:Y:S01]  /*7640*/  UTMASTG.3D [UR8], [UR4] ;  /* 0x00000008040073b5 */ /* 0x0005e20008010000 */
[----:B------:R0:W-:Y:S01]  /*7650*/  UTMACMDFLUSH ;  /* 0x00000000000079b7 */ /* 0x0001e20000000000 */
[----:B--2---:R-:W-:Y:S04]  /*7660*/  DEPBAR.LE SB0, 0x1 ;  /* 0x000080400000791a */ /* 0x004fe80000000000 */
.L_x_127:
[----:B------:R-:W-:Y:S05]  /*7670*/  BSYNC.RECONVERGENT B0 ;  /* 0x0000000000007941 */ /* 0x000fea0003800200 */
.L_x_126:
[----:B------:R-:W-:Y:S01]  /*7680*/  BAR.SYNC.DEFER_BLOCKING 0x1, 0x80 ;  /* 0x0042000000007b1d */ /* 0x000fe20000010000 */
[----:B------:R-:W-:Y:S01]  /*7690*/  ISETP.NE.AND P1, PT, R61, RZ, PT ;  /* 0x000000ff3d00720c */ /* 0x000fe20003f25270 */
[----:B------:R-:W-:Y:S01]  /*76a0*/  UISETP.NE.AND UP0, UPT, UR52, URZ, UPT ;  /* 0x000000ff3400728c */ /* 0x000fe2000bf05270 */
[----:B------:R-:W-:Y:S11]  /*76b0*/  LEA R2, R26, UR43, 0x3 ;  /* 0x0000002b1a027c11 */ /* 0x000ff6000f8e18ff */
[----:B------:R-:W-:Y:S01]  /*76c0*/  @P1 SHF.L.U32 R3, R59, 0x1f, RZ ;  /* 0x0000001f3b031819 */ /* 0x000fe200000006ff */
[----:B------:R-:W-:Y:S06]  /*76d0*/  BRA.U !UP0, `(.L_x_128) ;  /* 0x0000000108247547 */ /* 0x000fec000b800000 */
[----:B------:R-:W-:Y:S01]  /*76e0*/  IMAD.U32 R4, RZ, RZ, UR46 ;  /* 0x0000002eff047e24 */ /* 0x000fe2000f8e00ff */
[----:B------:R-:W-:Y:S01]  /*76f0*/  MOV R0, UR47 ;  /* 0x0000002f00007c02 */ /* 0x000fe20008000f00 */
[----:B------:R-:W-:Y:S03]  /*7700*/  UIADD3 UR4, UPT, UPT, UR46, 0x1, URZ ;  /* 0x000000012e047890 */ /* 0x000fe6000fffe0ff */
[----:B------:R-:W-:Y:S01]  /*7710*/  @P1 LEA R4, R4, UR43, 0x3 ;  /* 0x0000002b04041c11 */ /* 0x000fe2000f8e18ff */
[----:B------:R-:W-:Y:S04]  /*7720*/  UISETP.NE.AND UP0, UPT, UR4, 0x4, UPT ;  /* 0x000000040400788c */ /* 0x000fe8000bf05270 */
[----:B------:R-:W-:Y:S01]  /*7730*/  @P1 VIADD R4, R4, 0xf0 ;  /* 0x000000f004041836 */ /* 0x000fe20000000000 */
[----:B------:R-:W-:Y:S04]  /*7740*/  USEL UR46, UR4, URZ, UP0 ;  /* 0x000000ff042e7287 */ /* 0x000fe80008000000 */
[----:B------:R-:W-:Y:S04]  /*7750*/  @P1 PRMT R0, R0, 0x654, R4 ;  /* 0x0000065400001816 */ /* 0x000fe80000000004 */
[----:B------:R2:W-:Y:S04]  /*7760*/  @P1 SYNCS.ARRIVE.TRANS64.RED.A1T0 RZ, [R0+URZ], RZ ;  /* 0x000000ff00ff19a7 */ /* 0x0005e800081004ff */
.L_x_128:
[----:B------:R-:W3:Y:S01]  /*7770*/  @P1 SYNCS.PHASECHK.TRANS64.TRYWAIT P0, [R2+URZ+0xd0], R3 ;  /* 0x0000d003020015a7 */ /* 0x000ee200080011ff */
[----:B------:R-:W-:Y:S01]  /*7780*/  BSSY B1, `(.L_x_129) ;  /* 0x0000012000017945 */ /* 0x000fe20003800000 */
[----:B---3--:R-:W-:Y:S03]  /*7790*/  @P1 SEL R63, RZ, 0x1, !P0 ;  /* 0x00000001ff3f1807 */ /* 0x008fe60004000000 */
[----:B------:R-:W-:Y:S05]  /*77a0*/  @!P1 BRA `(.L_x_130) ;  /* 0x00000000003c9947 */ /* 0x000fea0003800000 */
[----:B------:R-:W-:Y:S01]  /*77b0*/  ISETP.NE.AND P1, PT, R64, RZ, PT ;  /* 0x000000ff4000720c */ /* 0x000fe20003f25270 */
[----:B------:R-:W-:Y:S01]  /*77c0*/  BSSY B0, `(.L_x_131) ;  /* 0x0000009000007945 */ /* 0x000fe20003800000 */
[----:B------:R-:W-:Y:S11]  /*77d0*/  ISETP.NE.AND P0, PT, R63, RZ, PT ;  /* 0x000000ff3f00720c */ /* 0x000ff60003f05270 */
[----:B------:R-:W-:Y:S05]  /*77e0*/  @P1 IMAD R4, R26, 0x1000, R56 ;  /* 0x000010001a041824 */ /* 0x000fea00078e0238 */
[----:B------:R-:W-:Y:S05]  /*77f0*/  @P1 IADD3 R3, PT, PT, R4, UR43, RZ ;  /* 0x0000002b04031c10 */ /* 0x000fea000fffe0ff */
[----:B------:R-:W-:Y:S01]  /*7800*/  @P1 IMAD.IADD R3, R65, 0x1, R3 ;  /* 0x0000000141031824 */ /* 0x000fe200078e0203 */
[----:B------:R-:W-:Y:S06]  /*7810*/  @P0 BRA `(.L_x_132) ;  /* 0x00000000000c0947 */ /* 0x000fec0003800000 */
[----:B--2---:R-:W-:Y:S04]  /*7820*/  SHF.L.U32 R0, R59, 0x1f, RZ ;  /* 0x0000001f3b007819 */ /* 0x004fe800000006ff */
[----:B------:R-:W2:Y:S02]  /*7830*/  SYNCS.PHASECHK.TRANS64.TRYWAIT P0, [R2+URZ+0xd0], R0 ;  /* 0x0000d000020075a7 */ /* 0x000ea400080011ff */
[----:B--2---:R-:W-:Y:S05]  /*7840*/  @!P0 BRA `(.L_x_133) ;  /* 0x0000002800f88947 */ /* 0x004fea0003800000 */
.L_x_132:
[----:B------:R-:W-:Y:S05]  /*7850*/  BSYNC B0 ;  /* 0x0000000000007941 */ /* 0x000fea0003800000 */
.L_x_131:
[----:B------:R-:W-:Y:S02]  /*7860*/  ISETP.NE.AND P0, PT, R64, RZ, PT ;  /* 0x000000ff4000720c */ /* 0x000fe40003f05270 */
[----:B------:R-:W-:Y:S11]  /*7870*/  IADD3 R26, PT, PT, R26, 0x1, RZ ;  /* 0x000000011a1a7810 */ /* 0x000ff60007ffe0ff */
[----:B------:R3:W4:Y:S04]  /*7880*/  @P0 LDS.128 R28, [R4+UR43+0x200] ;  /* 0x0002002b041c0984 */ /* 0x0007280008000c00 */
[----:B------:R3:W1:Y:S02]  /*7890*/  @P0 LDS.128 R36, [R3+0x200] ;  /* 0x0002000003240984 */ /* 0x0006640000000c00 */
.L_x_130:
[----:B------:R-:W-:Y:S05]  /*78a0*/  BSYNC B1 ;  /* 0x0000000000017941 */ /* 0x000fea0003800000 */
.L_x_129:
[----:B--2---:R-:W-:Y:S05]  /*78b0*/  VIADD R0, R25, 0x10 ;  /* 0x0000001019007836 */ /* 0x004fea0000000000 */
[----:B------:R-:W-:Y:S04]  /*78c0*/  SHF.R.U32.HI R0, RZ, 0x15, R0 ;  /* 0x00000015ff007819 */ /* 0x000fe80000011600 */
[----:B------:R-:W-:Y:S11]  /*78d0*/  LOP3.LUT P0, RZ, R0, 0x3, R47, 0x48, !PT ;  /* 0x0000000300ff7812 */ /* 0x000ff6000780482f */
[----:B------:R-:W-:Y:S02]  /*78e0*/  @!UPT UIADD3 URZ, UPT, UPT, URZ, URZ, URZ ;  /* 0x000000fffffff290 */ /* 0x000fe4000fffe0ff */
[----:B------:R-:W-:Y:S05]  /*78f0*/  @!P0 BRA `(.L_x_134) ;  /* 0x0000000000408947 */ /* 0x000fea0003800000 */
[----:B------:R-:W2:Y:S01]  /*7900*/  LDCU.64 UR8, c[0x4][0x70] ;  /* 0x01000e00ff0877ac */ /* 0x000ea20008000a00 */
[----:B---3--:R-:W-:Y:S01]  /*7910*/  MOV R3, 0x0 ;  /* 0x0000000000037802 */ /* 0x008fe20000000f00 */
[----:B------:R-:W-:Y:S02]  /*7920*/  HFMA2 R12, -RZ, RZ, 0, 5.9604644775390625e-08 ;  /* 0x00000001ff0c7431 */ /* 0x000fe400000001ff */
[----:B-1----:R-:W-:Y:S02]  /*7930*/  IMAD.MOV.U32 R8, RZ, RZ, 0x192 ;  /* 0x00000192ff087424 */ /* 0x002fe400078e00ff */
[----:B------:R-:W-:Y:S01]  /*7940*/  IMAD.MOV.U32 R13, RZ, RZ, RZ ;  /* 0x000000ffff0d7224 */ /* 0x000fe200078e00ff */
[----:B------:R-:W1:Y:S01]  /*7950*/  LDCU.64 UR6, c[0x4][0x78] ;  /* 0x01000f00ff0677ac */ /* 0x000e620008000a00 */
[----:B------:R-:W3:Y:S01]  /*7960*/  LDC.64 R2, c[0x4][R3] ;  /* 0x0100000003027b82 */ /* 0x000ee20000000a00 */
[----:B------:R-:W5:Y:S01]  /*7970*/  LDCU.64 UR4, c[0x4][0x10] ;  /* 0x01000200ff0477ac */ /* 0x000f620008000a00 */
[----:B--2---:R-:W-:Y:S01]  /*7980*/  MOV R5, UR9 ;  /* 0x0000000900057c02 */ /* 0x004fe20008000f00 */
[----:B------:R-:W-:Y:S01]  /*7990*/  IMAD.U32 R4, RZ, RZ, UR8 ;  /* 0x00000008ff047e24 */ /* 0x000fe2000f8e00ff */
[----:B-1----:R-:W-:Y:S01]  /*79a0*/  MOV R7, UR7 ;  /* 0x0000000700077c02 */ /* 0x002fe20008000f00 */
[----:B------:R-:W-:Y:S01]  /*79b0*/  IMAD.U32 R6, RZ, RZ, UR6 ;  /* 0x00000006ff067e24 */ /* 0x000fe2000f8e00ff */
[----:B-----5:R-:W-:Y:S01]  /*79c0*/  MOV R11, UR5 ;  /* 0x00000005000b7c02 */ /* 0x020fe20008000f00 */
[----:B------:R-:W-:Y:S02]  /*79d0*/  IMAD.U32 R10, RZ, RZ, UR4 ;  /* 0x00000004ff0a7e24 */ /* 0x000fe4000f8e00ff */
[----:B------:R-:W-:Y:S07]  /*79e0*/  LEPC R20, `(.L_x_134) ;  /* 0x000000001014794e */ /* 0x000fee0000000000 */
[----:B---34-:R-:W-:Y:S05]  /*79f0*/  CALL.ABS.NOINC R2 ;  /* 0x0000000002007343 */ /* 0x018fea0003c00000 */
.L_x_134:
[----:B------:R-:W-:Y:S01]  /*7a00*/  ISETP.NE.AND P6, PT, R61, RZ, PT ;  /* 0x000000ff3d00720c */ /* 0x000fe20003fc5270 */
[----:B------:R-:W-:Y:S05]  /*7a10*/  WARPSYNC.ALL ;  /* 0x0000000000007948 */ /* 0x000fea0003800000 */
[----:B------:R-:W-:Y:S01]  /*7a20*/  R2UR UR4, R25 ;  /* 0x00000000190472ca */ /* 0x000fe200000e0000 */
[----:B---34-:R-:W-:Y:S01]  /*7a30*/  HADD2.F32 R3, -RZ, R28.H0_H0 ;  /* 0x2000001cff037230 */ /* 0x018fe20000004100 */
[----:B------:R-:W-:Y:S01]  /*7a40*/  ISETP.NE.AND P0, PT, R60, RZ, PT ;  /* 0x000000ff3c00720c */ /* 0x000fe20003f05270 */
[----:B------:R-:W-:Y:S01]  /*7a50*/  HADD2.F32 R20, -RZ, R30.H0_H0 ;  /* 0x2000001eff147230 */ /* 0x000fe20000004100 */
[----:B------:R-:W-:Y:S09]  /*7a60*/  BSSY.RECONVERGENT B0, `(.L_x_135) ;  /* 0x0000058000007945 */ /* 0x000ff20003800200 */
[----:B-1----:R-:W1:Y:S02]  /*7a70*/  LDTM.x16 R4, tmem[UR4+0x10] ;  /* 0x00001004000479ee */ /* 0x002e640008240000 */
[C---:B-1----:R-:W-:Y:S01]  /*7a80*/  FMUL R0, R24.reuse, R4 ;  /* 0x0000000418007220 */ /* 0x042fe20000400000 */
[----:B------:R-:W-:Y:S02]  /*7a90*/  HADD2.F32 R4, -RZ, R28.H1_H1 ;  /* 0x3000001cff047230 */ /* 0x000fe40000004100 */
[C---:B------:R-:W-:Y:S01]  /*7aa0*/  FMUL R2, R24.reuse, R5 ;  /* 0x0000000518027220 */ /* 0x040fe20000400000 */
[--C-:B------:R-:W-:Y:S02]  /*7ab0*/  HADD2.F32 R5, -RZ, R29.reuse.H0_H0 ;  /* 0x2000001dff057230 */ /* 0x100fe40000004100 */
[C---:B------:R-:W-:Y:S01]  /*7ac0*/  FFMA R0, R27.reuse, R3, R0 ;  /* 0x000000031b007223 */ /* 0x040fe20000000000 */
[C---:B------:R-:W-:Y:S01]  /*7ad0*/  FMUL R3, R24.reuse, R6 ;  /* 0x0000000618037220 */ /* 0x040fe20000400000 */
[----:B------:R-:W-:Y:S02]  /*7ae0*/  HADD2.F32 R6, -RZ, R29.H1_H1 ;  /* 0x3000001dff067230 */ /* 0x000fe40000004100 */
[C---:B------:R-:W-:Y:S01]  /*7af0*/  FFMA R2, R27.reuse, R4, R2 ;  /* 0x000000041b027223 */ /* 0x040fe20000000002 */
[C---:B------:R-:W-:Y:S01]  /*7b00*/  FMUL R7, R24.reuse, R7 ;  /* 0x0000000718077220 */ /* 0x040fe20000400000 */
[C---:B------:R-:W-:Y:S01]  /*7b10*/  FFMA R3, R27.reuse, R5, R3 ;  /* 0x000000051b037223 */ /* 0x040fe20000000003 */
[C---:B------:R-:W-:Y:S01]  /*7b20*/  FMUL R4, R24.reuse, R8 ;  /* 0x0000000818047220 */ /* 0x040fe20000400000 */
[----:B------:R-:W-:Y:S01]  /*7b30*/  FMUL R5, R24, R9 ;  /* 0x0000000918057220 */ /* 0x000fe20000400000 */
[----:B------:R-:W-:Y:S01]  /*7b40*/  F2FP.F16.F32.PACK_AB R32, R2, R0 ;  /* 0x000000000220723e */ /* 0x000fe200000000ff */
[C---:B------:R-:W-:Y:S01]  /*7b50*/  FFMA R7, R27.reuse, R6, R7 ;  /* 0x000000061b077223 */ /* 0x040fe20000000007 */
[----:B------:R-:W-:Y:S02]  /*7b60*/  HADD2.F32 R0, -RZ, R30.H1_H1 ;  /* 0x3000001eff007230 */ /* 0x000fe40000004100 */
[----:B------:R-:W-:Y:S01]  /*7b70*/  FFMA R4, R27, R20, R4 ;  /* 0x000000141b047223 */ /* 0x000fe20000000004 */
[--C-:B------:R-:W-:Y:S02]  /*7b80*/  HADD2.F32 R2, -RZ, R31.reuse.H0_H0 ;  /* 0x2000001fff027230 */ /* 0x100fe40000004100 */
[C---:B------:R-:W-:Y:S01]  /*7b90*/  FMUL R6, R24.reuse, R10 ;  /* 0x0000000a18067220 */ /* 0x040fe20000400000 */
[----:B------:R-:W-:Y:S01]  /*7ba0*/  F2FP.F16.F32.PACK_AB R33, R7, R3 ;  /* 0x000000030721723e */ /* 0x000fe200000000ff */
[----:B------:R-:W-:Y:S02]  /*7bb0*/  HADD2.F32 R3, -RZ, R31.H1_H1 ;  /* 0x3000001fff037230 */ /* 0x000fe40000004100 */
[C---:B------:R-:W-:Y:S01]  /*7bc0*/  FFMA R5, R27.reuse, R0, R5 ;  /* 0x000000001b057223 */ /* 0x040fe20000000005 */
[C---:B------:R-:W-:Y:S01]  /*7bd0*/  FMUL R11, R24.reuse, R11 ;  /* 0x0000000b180b7220 */ /* 0x040fe20000400000 */
[--C-:B------:R-:W-:Y:S02]  /*7be0*/  HADD2.F32 R7, -RZ, R36.reuse.H0_H0 ;  /* 0x20000024ff077230 */ /* 0x100fe40000004100 */
[C---:B------:R-:W-:Y:S01]  /*7bf0*/  FMUL R8, R24.reuse, R12 ;  /* 0x0000000c18087220 */ /* 0x040fe20000400000 */
[----:B------:R-:W-:Y:S02]  /*7c00*/  HADD2.F32 R0, -RZ, R36.H1_H1 ;  /* 0x30000024ff007230 */ /* 0x000fe40000004100 */
[C---:B------:R-:W-:Y:S01]  /*7c10*/  FMUL R9, R24.reuse, R13 ;  /* 0x0000000d18097220 */ /* 0x040fe20000400000 */
[C---:B------:R-:W-:Y:S01]  /*7c20*/  FFMA R6, R27.reuse, R2, R6 ;  /* 0x000000021b067223 */ /* 0x040fe20000000006 */
[C---:B------:R-:W-:Y:S01]  /*7c30*/  FFMA R11, R27.reuse, R3, R11 ;  /* 0x000000031b0b7223 */ /* 0x040fe2000000000b */
[C---:B------:R-:W-:Y:S01]  /*7c40*/  FFMA R8, R27.reuse, R7, R8 ;  /* 0x000000071b087223 */ /* 0x040fe20000000008 */
[C---:B------:R-:W-:Y:S01]  /*7c50*/  FFMA R9, R27.reuse, R0, R9 ;  /* 0x000000001b097223 */ /* 0x040fe20000000009 */
[--C-:B------:R-:W-:Y:S02]  /*7c60*/  HADD2.F32 R2, -RZ, R37.reuse.H0_H0 ;  /* 0x20000025ff027230 */ /* 0x100fe40000004100 */
[C---:B------:R-:W-:Y:S01]  /*7c70*/  FMUL R10, R24.reuse, R14 ;  /* 0x0000000e180a7220 */ /* 0x040fe20000400000 */
[----:B------:R-:W-:Y:S02]  /*7c80*/  HADD2.F32 R0, -RZ, R37.H1_H1 ;  /* 0x30000025ff007230 */ /* 0x000fe40000004100 */
[C---:B------:R-:W-:Y:S01]  /*7c90*/  FMUL R15, R24.reuse, R15 ;  /* 0x0000000f180f7220 */ /* 0x040fe20000400000 */
[C---:B------:R-:W-:Y:S01]  /*7ca0*/  FMUL R12, R24.reuse, R16 ;  /* 0x00000010180c7220 */ /* 0x040fe20000400000 */
[C---:B------:R-:W-:Y:S01]  /*7cb0*/  FFMA R10, R27.reuse, R2, R10 ;  /* 0x000000021b0a7223 */ /* 0x040fe2000000000a */
[--C-:B------:R-:W-:Y:S02]  /*7cc0*/  HADD2.F32 R2, -RZ, R38.reuse.H0_H0 ;  /* 0x20000026ff027230 */ /* 0x100fe40000004100 */
[----:B------:R-:W-:Y:S01]  /*7cd0*/  FFMA R15, R27, R0, R15 ;  /* 0x000000001b0f7223 */ /* 0x000fe2000000000f */
[----:B------:R-:W-:Y:S01]  /*7ce0*/  HADD2.F32 R0, -RZ, R38.H1_H1 ;  /* 0x30000026ff007230 */ /* 0x000fe20000004100 */
[----:B------:R-:W-:Y:S01]  /*7cf0*/  F2FP.F16.F32.PACK_AB R34, R5, R4 ;  /* 0x000000040522723e */ /* 0x000fe200000000ff */
        /* <DEDUP_REMOVED lines=14> */
[----:B------:R-:W-:Y:S02]  /*7de0*/  F2FP.F16.F32.PACK_AB R11, R19, R14 ;  /* 0x0000000e130b723e */ /* 0x000fe400000000ff */
[----:B------:R-:W-:Y:S02]  /*7df0*/  MOV R2, UR46 ;  /* 0x0000002e00027c02 */ /* 0x000fe40008000f00 */
[----:B------:R-:W-:Y:S01]  /*7e00*/  MOV R0, UR47 ;  /* 0x0000002f00007c02 */ /* 0x000fe20008000f00 */
[----:B------:R1:W-:Y:S01]  /*7e10*/  STS.128 [R62+0x1200], R8 ;  /* 0x001200083e007388 */ /* 0x0003e20000000c00 */
[----:B------:R-:W-:Y:S02]  /*7e20*/  @P6 LEA R2, R2, UR43, 0x3 ;  /* 0x0000002b02026c11 */ /* 0x000fe4000f8e18ff */
[----:B------:R-:W-:Y:S02]  /*7e30*/  @P6 SHF.L.U32 R3, R59, 0x1f, RZ ;  /* 0x0000001f3b036819 */ /* 0x000fe400000006ff */
[----:B------:R-:W-:Y:S01]  /*7e40*/  @P6 IADD3 R2, PT, PT, R2, 0xf0, RZ ;  /* 0x000000f002026810 */ /* 0x000fe20007ffe0ff */
[----:B------:R-:W-:Y:S01]  /*7e50*/  @!PT LDS RZ, [RZ] ;  /* 0x00000000fffff984 */ /* 0x000fe20000000800 */
[----:B------:R-:W-:Y:S01]  /*7e60*/  @!PT LDS RZ, [RZ] ;  /* 0x00000000fffff984 */ /* 0x000fe20000000800 */
[----:B------:R-:W-:Y:S01]  /*7e70*/  @!PT LDS RZ, [RZ] ;  /* 0x00000000fffff984 */ /* 0x000fe20000000800 */
[----:B------:R-:W-:Y:S01]  /*7e80*/  @!PT LDS RZ, [RZ] ;  /* 0x00000000fffff984 */ /* 0x000fe20000000800 */
[----:B------:R2:W-:Y:S06]  /*7e90*/  MEMBAR.ALL.CTA ;  /* 0x0000000000007992 */ /* 0x0005ec0000008000 */
[----:B--2---:R-:W2:Y:S01]  /*7ea0*/  FENCE.VIEW.ASYNC.S ;  /* 0x00000000000073c6 */ /* 0x004ea20000000000 */
[----:B------:R-:W-:Y:S02]  /*7eb0*/  @P6 PRMT R0, R0, 0x654, R2 ;  /* 0x0000065400006816 */ /* 0x000fe40000000002 */
[----:B------:R-:W-:Y:S01]  /*7ec0*/  LEA R2, R26, UR43, 0x3 ;  /* 0x0000002b1a027c11 */ /* 0x000fe2000f8e18ff */
[----:B--2---:R-:W-:Y:S06]  /*7ed0*/  BAR.SYNC.DEFER_BLOCKING 0x1, 0x80 ;  /* 0x0042000000007b1d */ /* 0x004fec0000010000 */
[----:B------:R-:W-:Y:S05]  /*7ee0*/  @P0 BRA `(.L_x_136) ;  /* 0x00000000003c0947 */ /* 0x000fea0003800000 */
[----:B------:R-:W2:Y:S01]  /*7ef0*/  LDCU.64 UR6, c[0x0][0x348] ;  /* 0x00006900ff0677ac */ /* 0x000ea20008000a00 */
[----:B------:R-:W-:Y:S02]  /*7f00*/  UIADD3 UR13, UPT, UPT, UR49, 0x10, URZ ;  /* 0x00000010310d7890 */ /* 0x000fe4000fffe0ff */
[----:B------:R-:W-:Y:S01]  /*7f10*/  UIADD3 UR12, UPT, UPT, UR43, 0x1200, URZ ;  /* 0x000012002b0c7890 */ /* 0x000fe2000fffe0ff */
[----:B------:R-:W-:Y:S01]  /*7f20*/  UMOV UR14, UR50 ;  /* 0x00000032000e7c82 */ /* 0x000fe20008000000 */
[----:B------:R-:W-:Y:S01]  /*7f30*/  UMOV UR15, UR36 ;  /* 0x00000024000f7c82 */ /* 0x000fe20008000000 */
[----:B------:R-:W-:Y:S02]  /*7f40*/  UIADD3 UR9, UPT, UPT, UR49, 0x50, URZ ;  /* 0x0000005031097890 */ /* 0x000fe4000fffe0ff */
[----:B------:R-:W-:Y:S01]  /*7f50*/  UIADD3 UR8, UPT, UPT, UR43, 0x1a00, URZ ;  /* 0x00001a002b087890 */ /* 0x000fe2000fffe0ff */
[----:B------:R-:W-:Y:S01]  /*7f60*/  UMOV UR10, UR50 ;  /* 0x00000032000a7c82 */ /* 0x000fe20008000000 */
[----:B------:R-:W-:Y:S01]  /*7f70*/  UMOV UR11, UR36 ;  /* 0x00000024000b7c82 */ /* 0x000fe20008000000 */
[----:B--2---:R-:W-:Y:S04]  /*7f80*/  UIADD3 UR4, UP0, UPT, UR6, 0x680, URZ ;  /* 0x0000068006047890 */ /* 0x004fe8000ff1e0ff */
[----:B------:R-:W-:Y:S09]  /*7f90*/  UIADD3.X UR5, UPT, UPT, URZ, UR7, URZ, UP0, !UPT ;  /* 0x00000007ff057290 */ /* 0x000ff200087fe4ff */
[----:B------:R2:W-:Y:S01]  /*7fa0*/  UTMASTG.3D [UR12], [UR4] ;  /* 0x0000000c040073b5 */ /* 0x0005e20008010000 */
[----:B------:R2:W-:Y:S01]  /*7fb0*/  UTMASTG.3D [UR8], [UR4] ;  /* 0x00000008040073b5 */ /* 0x0005e20008010000 */
[----:B------:R0:W-:Y:S01]  /*7fc0*/  UTMACMDFLUSH ;  /* 0x00000000000079b7 */ /* 0x0001e20000000000 */
[----:B--2---:R-:W-:Y:S04]  /*7fd0*/  DEPBAR.LE SB0, 0x1 ;  /* 0x000080400000791a */ /* 0x004fe80000000000 */
.L_x_136:
[----:B------:R-:W-:Y:S05]  /*7fe0*/  BSYNC.RECONVERGENT B0 ;  /* 0x0000000000007941 */ /* 0x000fea0003800200 */
.L_x_135:
[----:B------:R-:W-:Y:S01]  /*7ff0*/  BAR.SYNC.DEFER_BLOCKING 0x1, 0x80 ;  /* 0x0042000000007b1d */ /* 0x000fe20000010000 */
[----:B------:R-:W-:Y:S04]  /*8000*/  UIADD3 UR4, UPT, UPT, UR46, 0x1, URZ ;  /* 0x000000012e047890 */ /* 0x000fe8000fffe0ff */
[----:B------:R-:W-:Y:S04]  /*8010*/  UISETP.NE.AND UP0, UPT, UR4, 0x4, UPT ;  /* 0x000000040400788c */ /* 0x000fe8000bf05270 */
[----:B------:R-:W-:Y:S01]  /*8020*/  USEL UR44, UR4, URZ, UP0 ;  /* 0x000000ff042c7287 */ /* 0x000fe20008000000 */
[----:B------:R2:W-:Y:S01]  /*8030*/  @P6 SYNCS.ARRIVE.TRANS64.RED.A1T0 RZ, [R0+URZ], RZ ;  /* 0x000000ff00ff69a7 */ /* 0x0005e200081004ff */
[----:B------:R-:W-:Y:S01]  /*8040*/  BSSY B1, `(.L_x_137) ;  /* 0x0000013000017945 */ /* 0x000fe20003800000 */
[----:B------:R-:W3:Y:S02]  /*8050*/  @P6 SYNCS.PHASECHK.TRANS64.TRYWAIT P0, [R2+URZ+0xd0], R3 ;  /* 0x0000d003020065a7 */ /* 0x000ee400080011ff */
[----:B---3--:R-:W-:Y:S01]  /*8060*/  @P6 SEL R63, RZ, 0x1, !P0 ;  /* 0x00000001ff3f6807 */ /* 0x008fe20004000000 */
[----:B--2---:R-:W-:Y:S06]  /*8070*/  @!P6 BRA `(.L_x_138) ;  /* 0x00000000003ce947 */ /* 0x004fec0003800000 */
[----:B------:R-:W-:Y:S01]  /*8080*/  ISETP.NE.AND P1, PT, R64, RZ, PT ;  /* 0x000000ff4000720c */ /* 0x000fe20003f25270 */
[----:B------:R-:W-:Y:S01]  /*8090*/  BSSY B0, `(.L_x_139) ;  /* 0x0000009000007945 */ /* 0x000fe20003800000 */
[----:B------:R-:W-:Y:S11]  /*80a0*/  ISETP.NE.AND P0, PT, R63, RZ, PT ;  /* 0x000000ff3f00720c */ /* 0x000ff60003f05270 */
[----:B------:R-:W-:Y:S05]  /*80b0*/  @P1 IMAD R3, R26, 0x1000, R56 ;  /* 0x000010001a031824 */ /* 0x000fea00078e0238 */
[----:B------:R-:W-:Y:S05]  /*80c0*/  @P1 IADD3 R0, PT, PT, R3, UR43, RZ ;  /* 0x0000002b03001c10 */ /* 0x000fea000fffe0ff */
[----:B------:R-:W-:Y:S01]  /*80d0*/  @P1 IMAD.IADD R0, R65, 0x1, R0 ;  /* 0x0000000141001824 */ /* 0x000fe200078e0200 */
[----:B------:R-:W-:Y:S06]  /*80e0*/  @P0 BRA `(.L_x_140) ;  /* 0x00000000000c0947 */ /* 0x000fec0003800000 */
[----:B------:R-:W-:Y:S04]  /*80f0*/  SHF.L.U32 R4, R59, 0x1f, RZ ;  /* 0x0000001f3b047819 */ /* 0x000fe800000006ff */
[----:B------:R-:W2:Y:S02]  /*8100*/  SYNCS.PHASECHK.TRANS64.TRYWAIT P0, [R2+URZ+0xd0], R4 ;  /* 0x0000d004020075a7 */ /* 0x000ea400080011ff */
[----:B--2---:R-:W-:Y:S05]  /*8110*/  @!P0 BRA `(.L_x_141) ;  /* 0x0000002000d88947 */ /* 0x004fea0003800000 */
.L_x_140:
[----:B------:R-:W-:Y:S05]  /*8120*/  BSYNC B0 ;  /* 0x0000000000007941 */ /* 0x000fea0003800000 */
.L_x_139:
[----:B------:R-:W-:Y:S02]  /*8130*/  ISETP.NE.AND P0, PT, R64, RZ, PT ;  /* 0x000000ff4000720c */ /* 0x000fe40003f05270 */
[----:B------:R-:W-:Y:S11]  /*8140*/  IADD3 R26, PT, PT, R26, 0x1, RZ ;  /* 0x000000011a1a7810 */ /* 0x000ff60007ffe0ff */
[----:B------:R3:W4:Y:S04]  /*8150*/  @P0 LDS.128 R28, [R3+UR43+0x200] ;  /* 0x0002002b031c0984 */ /* 0x0007280008000c00 */
[----:B------:R3:W1:Y:S02]  /*8160*/  @P0 LDS.128 R36, [R0+0x200] ;  /* 0x0002000000240984 */ /* 0x0006640000000c00 */
.L_x_138:
[----:B------:R-:W-:Y:S05]  /*8170*/  BSYNC B1 ;  /* 0x0000000000017941 */ /* 0x000fea0003800000 */
.L_x_137:
[----:B---3--:R-:W-:Y:S05]  /*8180*/  VIADD R0, R25, 0x20 ;  /* 0x0000002019007836 */ /* 0x008fea0000000000 */
[----:B------:R-:W-:Y:S04]  /*8190*/  SHF.R.U32.HI R0, RZ, 0x15, R0 ;  /* 0x00000015ff007819 */ /* 0x000fe80000011600 */
[----:B------:R-:W-:Y:S11]  /*81a0*/  LOP3.LUT P0, RZ, R0, 0x3, R47, 0x48, !PT ;  /* 0x0000000300ff7812 */ /* 0x000ff6000780482f */
[----:B------:R-:W-:Y:S02]  /*81b0*/  @!UPT UIADD3 URZ, UPT, UPT, URZ, URZ, URZ ;  /* 0x000000fffffff290 */ /* 0x000fe4000fffe0ff */
[----:B------:R-:W-:Y:S05]  /*81c0*/  @!P0 BRA `(.L_x_142) ;  /* 0x0000000000408947 */ /* 0x000fea0003800000 */
[----:B------:R-:W3:Y:S01]  /*81d0*/  LDCU.64 UR8, c[0x4][0x70] ;  /* 0x01000e00ff0877ac */ /* 0x000ee20008000a00 */
[----:B------:R-:W-:Y:S01]  /*81e0*/  MOV R3, 0x0 ;  /* 0x0000000000037802 */ /* 0x000fe20000000f00 */
[----:B------:R-:W-:Y:S02]  /*81f0*/  HFMA2 R12, -RZ, RZ, 0, 5.9604644775390625e-08 ;  /* 0x00000001ff0c7431 */ /* 0x000fe400000001ff */
[----:B-1----:R-:W-:Y:S02]  /*8200*/  IMAD.MOV.U32 R8, RZ, RZ, 0x192 ;  /* 0x00000192ff087424 */ /* 0x002fe400078e00ff */
[----:B------:R-:W-:Y:S01]  /*8210*/  IMAD.MOV.U32 R13, RZ, RZ, RZ ;  /* 0x000000ffff0d7224 */ /* 0x000fe200078e00ff */
[----:B------:R-:W1:Y:S01]  /*8220*/  LDCU.64 UR6, c[0x4][0x78] ;  /* 0x01000f00ff0677ac */ /* 0x000e620008000a00 */
[----:B--2---:R-:W2:Y:S01]  /*8230*/  LDC.64 R2, c[0x4][R3] ;  /* 0x0100000003027b82 */ /* 0x004ea20000000a00 */
[----:B------:R-:W5:Y:S01]  /*8240*/  LDCU.64 UR4, c[0x4][0x10] ;  /* 0x01000200ff0477ac */ /* 0x000f620008000a00 */
[----:B---3--:R-:W-:Y:S01]  /*8250*/  MOV R5, UR9 ;  /* 0x0000000900057c02 */ /* 0x008fe20008000f00 */
[----:B------:R-:W-:Y:S01]  /*8260*/  IMAD.U32 R4, RZ, RZ, UR8 ;  /* 0x00000008ff047e24 */ /* 0x000fe2000f8e00ff */
[----:B-1----:R-:W-:Y:S01]  /*8270*/  MOV R7, UR7 ;  /* 0x0000000700077c02 */ /* 0x002fe20008000f00 */
[----:B------:R-:W-:Y:S01]  /*8280*/  IMAD.U32 R6, RZ, RZ, UR6 ;  /* 0x00000006ff067e24 */ /* 0x000fe2000f8e00ff */
[----:B-----5:R-:W-:Y:S01]  /*8290*/  MOV R11, UR5 ;  /* 0x00000005000b7c02 */ /* 0x020fe20008000f00 */
[----:B------:R-:W-:Y:S02]  /*82a0*/  IMAD.U32 R10, RZ, RZ, UR4 ;  /* 0x00000004ff0a7e24 */ /* 0x000fe4000f8e00ff */
[----:B------:R-:W-:Y:S07]  /*82b0*/  LEPC R20, `(.L_x_142) ;  /* 0x000000001014794e */ /* 0x000fee0000000000 */
[----:B--2-4-:R-:W-:Y:S05]  /*82c0*/  CALL.ABS.NOINC R2 ;  /* 0x0000000002007343 */ /* 0x014fea0003c00000 */
.L_x_142:
[----:B------:R-:W-:Y:S01]  /*82d0*/  ISETP.NE.AND P6, PT, R61, RZ, PT ;  /* 0x000000ff3d00720c */ /* 0x000fe20003fc5270 */
[----:B------:R-:W-:Y:S05]  /*82e0*/  WARPSYNC.ALL ;  /* 0x0000000000007948 */ /* 0x000fea0003800000 */
[----:B------:R-:W-:Y:S01]  /*82f0*/  R2UR UR4, R25 ;  /* 0x00000000190472ca */ /* 0x000fe200000e0000 */
[----:B----4-:R-:W-:Y:S01]  /*8300*/  HADD2.F32 R3, -RZ, R28.H0_H0 ;  /* 0x2000001cff037230 */ /* 0x010fe20000004100 */
[----:B------:R-:W-:Y:S01]  /*8310*/  ISETP.NE.AND P0, PT, R60, RZ, PT ;  /* 0x000000ff3c00720c */ /* 0x000fe20003f05270 */
[----:B------:R-:W-:Y:S01]  /*8320*/  HADD2.F32 R20, -RZ, R30.H0_H0 ;  /* 0x2000001eff147230 */ /* 0x000fe20000004100 */
[----:B------:R-:W-:Y:S09]  /*8330*/  BSSY.RECONVERGENT B0, `(.L_x_143) ;  /* 0x0000058000007945 */ /* 0x000ff20003800200 */
[----:B-12---:R-:W1:Y:S02]  /*8340*/  LDTM.x16 R4, tmem[UR4+0x20] ;  /* 0x00002004000479ee */ /* 0x006e640008240000 */
        /* <DEDUP_REMOVED lines=59> */
[----:B------:R-:W-:Y:S02]  /*8700*/  LEA R3, R26, UR43, 0x3 ;  /* 0x0000002b1a037c11 */ /* 0x000fe4000f8e18ff */
        /* <DEDUP_REMOVED lines=8> */
[----:B------:R-:W-:Y:S01]  /*8790*/  @P6 SHF.L.U32 R2, R59, 0x1f, RZ ;  /* 0x0000001f3b026819 */ /* 0x000fe200000006ff */
        /* <DEDUP_REMOVED lines=17> */
.L_x_144:
[----:B------:R-:W-:Y:S05]  /*88b0*/  BSYNC.RECONVERGENT B0 ;  /* 0x0000000000007941 */ /* 0x000fea0003800200 */
.L_x_143:
        /* <DEDUP_REMOVED lines=19> */
.L_x_148:
[----:B------:R-:W-:Y:S05]  /*89f0*/  BSYNC B0 ;  /* 0x0000000000007941 */ /* 0x000fea0003800000 */
.L_x_147:
[----:B------:R-:W-:Y:S11]  /*8a00*/  ISETP.NE.AND P0, PT, R64, RZ, PT ;  /* 0x000000ff4000720c */ /* 0x000ff60003f05270 */
[----:B------:R-:W-:Y:S02]  /*8a10*/  @!UPT UIADD3 URZ, UPT, UPT, URZ, URZ, URZ ;  /* 0x000000fffffff290 */ /* 0x000fe4000fffe0ff */
[----:B------:R3:W4:Y:S04]  /*8a20*/  @P0 LDS.128 R28, [R26+UR43+0x200] ;  /* 0x0002002b1a1c0984 */ /* 0x0007280008000c00 */
[----:B------:R3:W1:Y:S02]  /*8a30*/  @P0 LDS.128 R36, [R65+0x200] ;  /* 0x0002000041240984 */ /* 0x0006640000000c00 */
.L_x_146:
[----:B------:R-:W-:Y:S05]  /*8a40*/  BSYNC B1 ;  /* 0x0000000000017941 */ /* 0x000fea0003800000 */
.L_x_145:
[----:B--2---:R-:W-:Y:S05]  /*8a50*/  VIADD R0, R25, 0x30 ;  /* 0x0000003019007836 */ /* 0x004fea0000000000 */
[----:B------:R-:W-:Y:S04]  /*8a60*/  SHF.R.U32.HI R0, RZ, 0x15, R0 ;  /* 0x00000015ff007819 */ /* 0x000fe80000011600 */
[----:B------:R-:W-:Y:S11]  /*8a70*/  LOP3.LUT P0, RZ, R0, 0x3, R47, 0x48, !PT ;  /* 0x0000000300ff7812 */ /* 0x000ff6000780482f */
[----:B------:R-:W-:Y:S02]  /*8a80*/  @!UPT UIADD3 URZ, UPT, UPT, URZ, URZ, URZ ;  /* 0x000000fffffff290 */ /* 0x000fe4000fffe0ff */
[----:B------:R-:W-:Y:S05]  /*8a90*/  @!P0 BRA `(.L_x_150) ;  /* 0x0000000000408947 */ /* 0x000fea0003800000 */
[----:B------:R-:W2:Y:S01]  /*8aa0*/  LDCU.64 UR8, c[0x4][0x70] ;  /* 0x01000e00ff0877ac */ /* 0x000ea20008000a00 */
[----:B------:R-:W-:Y:S01]  /*8ab0*/  MOV R3, 0x0 ;  /* 0x0000000000037802 */ /* 0x000fe20000000f00 */
        /* <DEDUP_REMOVED lines=14> */
.L_x_150:
[----:B------:R-:W-:Y:S01]  /*8ba0*/  ISETP.NE.AND P0, PT, R60, RZ, PT ;  /* 0x000000ff3c00720c */ /* 0x000fe20003f05270 */
[----:B------:R-:W-:Y:S05]  /*8bb0*/  WARPSYNC.ALL ;  /* 0x0000000000007948 */ /* 0x000fea0003800000 */
[----:B------:R-:W-:Y:S01]  /*8bc0*/  R2UR UR4, R25 ;  /* 0x00000000190472ca */ /* 0x000fe200000e0000 */
[--C-:B----4-:R-:W-:Y:S01]  /*8bd0*/  HADD2.F32 R20, -RZ, R28.reuse.H0_H0 ;  /* 0x2000001cff147230 */ /* 0x110fe20000004100 */
[----:B------:R-:W-:Y:S01]  /*8be0*/  IADD3 R53, PT, PT, R53, 0x160, RZ ;  /* 0x0000016035357810 */ /* 0x000fe20007ffe0ff */
[----:B------:R-:W-:Y:S01]  /*8bf0*/  HADD2.F32 R21, -RZ, R28.H1_H1 ;  /* 0x3000001cff157230 */ /* 0x000fe20000004100 */
[----:B------:R-:W-:Y:S01]  /*8c00*/  BSSY.RECONVERGENT B0, `(.L_x_151) ;  /* 0x0000054000007945 */ /* 0x000fe20003800200 */
[--C-:B------:R-:W-:Y:S01]  /*8c10*/  HADD2.F32 R25, -RZ, R29.reuse.H0_H0 ;  /* 0x2000001dff197230 */ /* 0x100fe20000004100 */
[----:B------:R-:W-:Y:S01]  /*8c20*/  LOP3.LUT R53, R53, 0xfefffff8, RZ, 0xc0, !PT ;  /* 0xfefffff835357812 */ /* 0x000fe200078ec0ff */
[----:B---3--:R-:W-:Y:S02]  /*8c30*/  HADD2.F32 R26, -RZ, R29.H1_H1 ;  /* 0x3000001dff1a7230 */ /* 0x008fe40000004100 */
[--C-:B------:R-:W-:Y:S02]  /*8c40*/  HADD2.F32 R28, -RZ, R30.reuse.H0_H0 ;  /* 0x2000001eff1c7230 */ /* 0x100fe40000004100 */
[----:B------:R-:W-:Y:S02]  /*8c50*/  HADD2.F32 R29, -RZ, R30.H1_H1 ;  /* 0x3000001eff1d7230 */ /* 0x000fe40000004100 */
[----:B-1----:R-:W1:Y:S01]  /*8c60*/  LDTM.x16 R4, tmem[UR4+0x30] ;  /* 0x00003004000479ee */ /* 0x002e620008240000 */
[----:B------:R-:W-:Y:S01]  /*8c70*/  NOP ;  /* 0x0000000000007918 */ /* 0x000fe20000000000 */
[----:B-1----:R1:W-:Y:S01]  /*8c80*/  SYNCS.ARRIVE.TRANS64.RED.A1T0 RZ, [R53+URZ], RZ ;  /* 0x000000ff35ff79a7 */ /* 0x0023e200081004ff */
[--C-:B------:R-:W-:Y:S02]  /*8c90*/  HADD2.F32 R30, -RZ, R31.reuse.H0_H0 ;  /* 0x2000001fff1e7230 */ /* 0x100fe40000004100 */
[----:B------:R-:W-:Y:S02]  /*8ca0*/  HADD2.F32 R31, -RZ, R31.H1_H1 ;  /* 0x3000001fff1f7230 */ /* 0x000fe40000004100 */
        /* <DEDUP_REMOVED lines=8> */
[C---:B------:R-:W-:Y:S01]  /*8d30*/  FMUL R4, R24.reuse, R4 ;  /* 0x0000000418047220 */ /* 0x040fe20000400000 */
[C---:B------:R-:W-:Y:S01]  /*8d40*/  FMUL R5, R24.reuse, R5 ;  /* 0x0000000518057220 */ /* 0x040fe20000400000 */
[C---:B------:R-:W-:Y:S01]  /*8d50*/  FMUL R6, R24.reuse, R6 ;  /* 0x0000000618067220 */ /* 0x040fe20000400000 */
[C---:B------:R-:W-:Y:S01]  /*8d60*/  FMUL R7, R24.reuse, R7 ;  /* 0x0000000718077220 */ /* 0x040fe20000400000 */
[C---:B------:R-:W-:Y:S01]  /*8d70*/  FFMA R4, R27.reuse, R20, R4 ;  /* 0x000000141b047223 */ /* 0x040fe20000000004 */
        /* <DEDUP_REMOVED lines=15> */
[C---:B------:R-:W-:Y:S01]  /*8e70*/  FMUL R12, R24.reuse, R16 ;  /* 0x00000010180c7220 */ /* 0x040fe20000400000 */
[C---:B------:R-:W-:Y:S01]  /*8e80*/  FFMA R0, R27.reuse, R32, R0 ;  /* 0x000000201b007223 */ /* 0x040fe20000000000 */
[C---:B------:R-:W-:Y:S01]  /*8e90*/  FMUL R13, R24.reuse, R17 ;  /* 0x00000011180d7220 */ /* 0x040fe20000400000 */
[----:B------:R-:W-:Y:S01]  /*8ea0*/  FFMA R2, R27, R33, R2 ;  /* 0x000000211b027223 */ /* 0x000fe20000000002 */
[----:B------:R-:W-:Y:S01]  /*8eb0*/  F2FP.F16.F32.PACK_AB R4, R5, R4 ;  /* 0x000000040504723e */ /* 0x000fe200000000ff */
[C---:B------:R-:W-:Y:S01]  /*8ec0*/  FMUL R14, R24.reuse, R18 ;  /* 0x00000012180e7220 */ /* 0x040fe20000400000 */
[----:B------:R-:W-:Y:S01]  /*8ed0*/  FFMA R3, R27, R34, R3 ;  /* 0x000000221b037223 */ /* 0x000fe20000000003 */
[----:B------:R-:W-:Y:S01]  /*8ee0*/  F2FP.F16.F32.PACK_AB R5, R7, R6 ;  /* 0x000000060705723e */ /* 0x000fe200000000ff */
[----:B------:R-:W-:Y:S01]  /*8ef0*/  FFMA R15, R27, R35, R15 ;  /* 0x000000231b0f7223 */ /* 0x000fe2000000000f */
[----:B------:R-:W-:Y:S01]  /*8f00*/  FMUL R19, R24, R19 ;  /* 0x0000001318137220 */ /* 0x000fe20000400000 */
[----:B------:R-:W-:Y:S01]  /*8f10*/  F2FP.F16.F32.PACK_AB R6, R9, R8 ;  /* 0x000000080906723e */ /* 0x000fe200000000ff */
[----:B------:R-:W-:Y:S01]  /*8f20*/  FFMA R12, R27, R36, R12 ;  /* 0x000000241b0c7223 */ /* 0x000fe2000000000c */
[----:B------:R-:W-:Y:S01]  /*8f30*/  F2FP.F16.F32.PACK_AB R7, R11, R10 ;  /* 0x0000000a0b07723e */ /* 0x000fe200000000ff */
[C---:B------:R-:W-:Y:S01]  /*8f40*/  FFMA R13, R27.reuse, R37, R13 ;  /* 0x000000251b0d7223 */ /* 0x040fe2000000000d */
[C---:B------:R-:W-:Y:S01]  /*8f50*/  FFMA R14, R27.reuse, R38, R14 ;  /* 0x000000261b0e7223 */ /* 0x040fe2000000000e */
[----:B------:R-:W-:Y:S01]  /*8f60*/  FFMA R19, R27, R39, R19 ;  /* 0x000000271b137223 */ /* 0x000fe20000000013 */
[----:B------:R-:W-:Y:S01]  /*8f70*/  F2FP.F16.F32.PACK_AB R16, R2, R0 ;  /* 0x000000000210723e */ /* 0x000fe200000000ff */
[----:B------:R1:W-:Y:S01]  /*8f80*/  STS.128 [R56+UR43+0x3200], R4 ;  /* 0x0032000438007988 */ /* 0x0003e20008000c2b */
        /* <DEDUP_REMOVED lines=27> */
.L_x_152:
[----:B------:R-:W-:Y:S05]  /*9140*/  BSYNC.RECONVERGENT B0 ;  /* 0x0000000000007941 */ /* 0x000fea0003800200 */
.L_x_151:
[----:B------:R-:W-:Y:S01]  /*9150*/  BAR.SYNC.DEFER_BLOCKING 0x1, 0x80 ;  /* 0x0042000000007b1d */ /* 0x000fe20000010000 */
[----:B------:R-:W-:Y:S01]  /*9160*/  UISETP.NE.AND UP0, UPT, UR52, -0x4, UPT ;  /* 0xfffffffc3400788c */ /* 0x000fe2000bf05270 */
[----:B------:R-:W-:Y:S08]  /*9170*/  IADD3 R22, PT, PT, R22, 0x1, RZ ;  /* 0x0000000116167810 */ /* 0x000ff00007ffe0ff */
[----:B------:R-:W-:Y:S05]  /*9180*/  BRA.U !UP0, `(.L_x_153) ;  /* 0x0000000108287547 */ /* 0x000fea000b800000 */
[----:B------:R-:W-:Y:S01]  /*9190*/  ISETP.NE.AND P0, PT, R61, RZ, PT ;  /* 0x000000ff3d00720c */ /* 0x000fe20003f05270 */
[----:B------:R-:W-:Y:S01]  /*91a0*/  IMAD.U32 R2, RZ, RZ, UR46 ;  /* 0x0000002eff027e24 */ /* 0x000fe2000f8e00ff */
[----:B------:R-:W-:Y:S01]  /*91b0*/  UIADD3 UR4, UPT, UPT, UR46, 0x1, URZ ;  /* 0x000000012e047890 */ /* 0x000fe2000fffe0ff */
[----:B------:R-:W-:Y:S03]  /*91c0*/  IMAD.U32 R0, RZ, RZ, UR47 ;  /* 0x0000002fff007e24 */ /* 0x000fe6000f8e00ff */
[----:B------:R-:W-:Y:S04]  /*91d0*/  UISETP.NE.AND UP0, UPT, UR4, 0x4, UPT ;  /* 0x000000040400788c */ /* 0x000fe8000bf05270 */
[----:B------:R-:W-:Y:S03]  /*91e0*/  USEL UR46, UR4, URZ, UP0 ;  /* 0x000000ff042e7287 */ /* 0x000fe60008000000 */
[----:B------:R-:W-:Y:S05]  /*91f0*/  @P0 LEA R2, R2, UR43, 0x3 ;  /* 0x0000002b02020c11 */ /* 0x000fea000f8e18ff */
[----:B------:R-:W-:Y:S05]  /*9200*/  @P0 VIADD R2, R2, 0xf0 ;  /* 0x000000f002020836 */ /* 0x000fea0000000000 */
[----:B------:R-:W-:Y:S04]  /*9210*/  @P0 PRMT R0, R0, 0x654, R2 ;  /* 0x0000065400000816 */ /* 0x000fe80000000002 */
[----:B------:R2:W-:Y:S03]  /*9220*/  @P0 SYNCS.ARRIVE.TRANS64.RED.A1T0 RZ, [R0+URZ], RZ ;  /* 0x000000ff00ff09a7 */ /* 0x0005e600081004ff */
.L_x_153:
[----:B------:R-:W-:Y:S01]  /*9230*/  R2UR UR4, R50 ;  /* 0x00000000320472ca */ /* 0x000fe200000e0000 */
[----:B------:R-:W-:Y:S01]  /*9240*/  UISETP.NE.AND UP0, UPT, UR62, URZ, UPT ;  /* 0x000000ff3e00728c */ /* 0x000fe2000bf05270 */
[----:B------:R-:W-:Y:S01]  /*9250*/  ISETP.NE.AND P0, PT, R55, 0x2, PT ;  /* 0x000000023700780c */ /* 0x000fe20003f05270 */
[----:B------:R-:W-:Y:S01]  /*9260*/  UIADD3 UR31, UPT, UPT, UR38, UR63, URZ ;  /* 0x0000003f261f7290 */ /* 0x000fe2000fffe0ff */
[----:B------:R-:W-:Y:S01]  /*9270*/  ISETP.NE.AND P1, PT, R22, 0x4, PT ;  /* 0x000000041600780c */ /* 0x000fe20003f25270 */
[----:B------:R-:W-:Y:S01]  /*9280*/  UIADD3 UR52, UPT, UPT, UR52, 0x4, URZ ;  /* 0x0000000434347890 */ /* 0x000fe2000fffe0ff */
[----:B------:R-:W-:Y:S01]  /*9290*/  SEL R2, RZ, 0x1, P0 ;  /* 0x00000001ff027807 */ /* 0x000fe20000000000 */
[----:B------:R-:W-:Y:S01]  /*92a0*/  UMOV UR36, UR61 ;  /* 0x0000003d00247c82 */ /* 0x000fe20008000000 */
[----:B--2---:R-:W-:Y:S02]  /*92b0*/  SEL R0, RZ, 0x1, P1 ;  /* 0x00000001ff007807 */ /* 0x004fe40000800000 */
[----:B------:R-:W-:Y:S02]  /*92c0*/  LOP3.LUT R57, R57, R2, RZ, 0x3c, !PT ;  /* 0x0000000239397212 */ /* 0x000fe400078e3cff */
[----:B------:R-:W-:Y:S01]  /*92d0*/  LOP3.LUT R58, R58, R0, RZ, 0x3c, !PT ;  /* 0x000000003a3a7212 */ /* 0x000fe200078e3cff */
[----:B------:R-:W-:Y:S01]  /*92e0*/  UIADD3 UR30, UPT, UPT, UR37, UR4, URZ ;  /* 0x00000004251e7290 */ /* 0x000fe2000fffe0ff */
[----:B------:R-:W-:Y:S02]  /*92f0*/  SEL R55, R55, RZ, P0 ;  /* 0x000000ff37377207 */ /* 0x000fe40000000000 */
[----:B------:R-:W-:Y:S01]  /*9300*/  SEL R22, R22, RZ, P1 ;  /* 0x000000ff16167207 */ /* 0x000fe20000800000 */
[----:B------:R-:W-:Y:S08]  /*9310*/  BRA.U UP0, `(.L_x_154) ;  /* 0xffffffcd005c7547 */ /* 0x000ff0000b83ffff */
[----:B------:R-:W-:-:S13]  /*9320*/  R2UR UR4, R51 ;  /* 0x00000000330472ca */ /* 0x000fda00000e0000 */
[----:B------:R-:W-:-:S09]  /*9330*/  UISETP.NE.AND UP0, UPT, UR4, URZ, UPT ;  /* 0x000000ff0400728c */ /* 0x000fd2000bf05270 */
[----:B------:R-:W-:Y:S05]  /*9340*/  BRA.U !UP0, `(.L_x_155) ;  /* 0x0000000108487547 */ /* 0x000fea000b800000 */
[----:B------:R-:W2:Y:S02]  /*9350*/  LDCU.64 UR4, c[0x0][0x890] ;  /* 0x00011200ff0477ac */ /* 0x000ea40008000a00 */
[----:B--2---:R-:W-:-:S04]  /*9360*/  UISETP.NE.U32.AND UP0, UPT, UR4, URZ, UPT ;  /* 0x000000ff0400728c */ /* 0x004fc8000bf05070 */
[----:B------:R-:W-:-:S09]  /*9370*/  UISETP.NE.AND.EX UP0, UPT, UR5, URZ, UPT, UP0 ;  /* 0x000000ff0500728c */ /* 0x000fd2000bf05300 */
[----:B------:R-:W-:Y:S05]  /*9380*/  BRA.U UP0, `(.L_x_156) ;  /* 0x00000001000c7547 */ /* 0x000fea000b800000 */
[----:B------:R-:W-:-:S13]  /*9390*/  FSETP.NEU.AND P0, PT, R27, RZ, PT ;  /* 0x000000ff1b00720b */ /* 0x000fda0003f0d000 */
[----:B------:R-:W-:Y:S05]  /*93a0*/  @!P0 EXIT ;  /* 0x000000000000894d */ /* 0x000fea0003800000 */
[----:B------:R-:W-:Y:S05]  /*93b0*/  BRA `(.L_x_155) ;  /* 0x00000000002c7947 */ /* 0x000fea0003800000 */
.L_x_156:
[----:B------:R-:W-:Y:S01]  /*93c0*/  ISETP.NE.AND P0, PT, R54, RZ, PT ;  /* 0x000000ff3600720c */ /* 0x000fe20003f05270 */
[----:B------:R-:W-:-:S12]  /*93d0*/  BSSY.RECONVERGENT B0, `(.L_x_155) ;  /* 0x0000009000007945 */ /* 0x000fd80003800200 */
[----:B------:R-:W-:Y:S05]  /*93e0*/  @P0 BRA `(.L_x_157) ;  /* 0x0000000000140947 */ /* 0x000fea0003800000 */
[----:B------:R-:W2:Y:S02]  /*93f0*/  LDCU.64 UR4, c[0x0][0x888] ;  /* 0x00011100ff0477ac */ /* 0x000ea40008000a00 */
[----:B--2---:R-:W-:-:S04]  /*9400*/  ISETP.NE.U32.AND P0, PT, RZ, UR4, PT ;  /* 0x00000004ff007c0c */ /* 0x004fc8000bf05070 */
[----:B------:R-:W-:-:S13]  /*9410*/  ISETP.NE.AND.EX P0, PT, RZ, UR5, PT, P0 ;  /* 0x00000005ff007c0c */ /* 0x000fda000bf05300 */
[----:B------:R-:W-:Y:S05]  /*9420*/  @!P0 EXIT ;  /* 0x000000000000894d */ /* 0x000fea0003800000 */
[----:B------:R-:W-:Y:S05]  /*9430*/  BRA `(.L_x_158) ;  /* 0x0000000000087947 */ /* 0x000fea0003800000 */
.L_x_157:
[----:B------:R-:W-:-:S13]  /*9440*/  FSETP.NEU.AND P0, PT, R27, RZ, PT ;  /* 0x000000ff1b00720b */ /* 0x000fda0003f0d000 */
[----:B------:R-:W-:Y:S05]  /*9450*/  @!P0 EXIT ;  /* 0x000000000000894d */ /* 0x000fea0003800000 */
.L_x_158:
[----:B------:R-:W-:Y:S05]  /*9460*/  BSYNC.RECONVERGENT B0 ;  /* 0x0000000000007941 */ /* 0x000fea0003800200 */
.L_x_155:
[----:B------:R-:W-:Y:S01]  /*9470*/  ULEA UR4, UR46, UR43, 0x3 ;  /* 0x0000002b2e047291 */ /* 0x000fe2000f8e18ff */
[----:B------:R-:W-:-:S04]  /*9480*/  DEPBAR.LE SB0, 0x0 ;  /* 0x000080000000791a */ /* 0x000fc80000000000 */
[----:B------:R-:W-:-:S04]  /*9490*/  UIADD3 UR4, UPT, UPT, UR4, 0xf0, URZ ;  /* 0x000000f004047890 */ /* 0x000fc8000fffe0ff */
[----:B------:R-:W-:-:S09]  /*94a0*/  UPRMT UR4, UR47, 0x654, UR4 ;  /* 0x000006542f047896 */ /* 0x000fd20008000004 */
[----:B------:R-:W-:Y:S01]  /*94b0*/  SYNCS.ARRIVE.TRANS64.RED.A1T0 RZ, [UR4], RZ ;  /* 0x000000ffffff79a7 */ /* 0x000fe20008100404 */
[----:B------:R-:W-:Y:S05]  /*94c0*/  EXIT ;  /* 0x000000000000794d */ /* 0x000fea0003800000 */
.L_x_25:
[----:B--2---:R2:W3:Y:S02]  /*94d0*/  SYNCS.PHASECHK.TRANS64.TRYWAIT P0, [R0+URZ+0x190], R2 ;  /* 0x00019002000075a7 */ /* 0x0044e400080011ff */
[----:B---3--:R-:W-:Y:S05]  /*94e0*/  @!P0 NANOSLEEP.SYNCS 0x989680 ;  /* 0x009896800000895d */ /* 0x008fea0003900000 */
[----:B------:R-:W3:Y:S02]  /*94f0*/  @!P0 SYNCS.PHASECHK.TRANS64 P0, [R0+URZ+0x190], R2 ;  /* 0x00019002000085a7 */ /* 0x000ee400080010ff */
[----:B---3--:R-:W-:Y:S05]  /*9500*/  @!P0 BRA `(.L_x_25) ;  /* 0xfffffffc00f08947 */ /* 0x008fea000383ffff */
[----:B------:R-:W-:Y:S05]  /*9510*/  BRA `(.L_x_159) ;  /* 0xffffff8400887947 */ /* 0x000fea000383ffff */
.L_x_28:
[----:B-1----:R-:W-:-:S07]  /*9520*/  MOV R0, UR33 ;  /* 0x0000002100007c02 */ /* 0x002fce0008000f00 */
.L_x_160:
[----:B-1----:R1:W2:Y:S02]  /*9530*/  SYNCS.PHASECHK.TRANS64.TRYWAIT P0, [R0+URZ+0x68], R3 ;  /* 0x00006803000075a7 */ /* 0x0022a400080011ff */
[----:B--2---:R-:W-:Y:S05]  /*9540*/  @!P0 NANOSLEEP.SYNCS 0x989680 ;  /* 0x009896800000895d */ /* 0x004fea0003900000 */
[----:B------:R-:W2:Y:S02]  /*9550*/  @!P0 SYNCS.PHASECHK.TRANS64 P0, [R0+URZ+0x68], R3 ;  /* 0x00006803000085a7 */ /* 0x000ea400080010ff */
[----:B--2---:R-:W-:Y:S05]  /*9560*/  @!P0 BRA `(.L_x_160) ;  /* 0xfffffffc00f08947 */ /* 0x004fea000383ffff */
[----:B------:R-:W-:Y:S05]  /*9570*/  BRA `(.L_x_27) ;  /* 0xffffff8400dc7947 */ /* 0x000fea000383ffff */
.L_x_35:
[----:B-1----:R-:W-:-:S07]  /*9580*/  MOV R0, UR17 ;  /* 0x0000001100007c02 */ /* 0x002fce0008000f00 */
.L_x_161:
[----:B-1----:R1:W2:Y:S02]  /*9590*/  SYNCS.PHASECHK.TRANS64.TRYWAIT P0, [R0+URZ+0x68], R3 ;  /* 0x00006803000075a7 */ /* 0x0022a400080011ff */
[----:B--2---:R-:W-:Y:S05]  /*95a0*/  @!P0 NANOSLEEP.SYNCS 0x989680 ;  /* 0x009896800000895d */ /* 0x004fea0003900000 */
[----:B------:R-:W2:Y:S02]  /*95b0*/  @!P0 SYNCS.PHASECHK.TRANS64 P0, [R0+URZ+0x68], R3 ;  /* 0x00006803000085a7 */ /* 0x000ea400080010ff */
[----:B--2---:R-:W-:Y:S05]  /*95c0*/  @!P0 BRA `(.L_x_161) ;  /* 0xfffffffc00f08947 */ /* 0x004fea000383ffff */
[----:B------:R-:W-:Y:S05]  /*95d0*/  BRA `(.L_x_34) ;  /* 0xffffff8800a07947 */ /* 0x000fea000383ffff */
.L_x_40:
[----:B-1----:R1:W2:Y:S02]  /*95e0*/  SYNCS.PHASECHK.TRANS64.TRYWAIT P0, [R3+URZ+0x120], R0 ;  /* 0x00012000030075a7 */ /* 0x0022a400080011ff */
[----:B--2---:R-:W-:Y:S05]  /*95f0*/  @!P0 NANOSLEEP.SYNCS 0x989680 ;  /* 0x009896800000895d */ /* 0x004fea0003900000 */
[----:B------:R-:W2:Y:S02]  /*9600*/  @!P0 SYNCS.PHASECHK.TRANS64 P0, [R3+URZ+0x120], R0 ;  /* 0x00012000030085a7 */ /* 0x000ea400080010ff */
[----:B--2---:R-:W-:Y:S05]  /*9610*/  @!P0 BRA `(.L_x_40) ;  /* 0xfffffffc00f08947 */ /* 0x004fea000383ffff */
[----:B------:R-:W-:Y:S05]  /*9620*/  BRA `(.L_x_162) ;  /* 0xffffff8c004c7947 */ /* 0x000fea000383ffff */
.L_x_44:
[----:B------:R-:W-:-:S07]  /*9630*/  MOV R0, UR4 ;  /* 0x0000000400007c02 */ /* 0x000fce0008000f00 */
.L_x_163:
[----:B-1----:R1:W2:Y:S02]  /*9640*/  SYNCS.PHASECHK.TRANS64.TRYWAIT P0, [R0+URZ], R2 ;  /* 0x00000002000075a7 */ /* 0x0022a400080011ff */
[----:B--2---:R-:W-:Y:S05]  /*9650*/  @!P0 NANOSLEEP.SYNCS 0x989680 ;  /* 0x009896800000895d */ /* 0x004fea0003900000 */
[----:B------:R-:W2:Y:S02]  /*9660*/  @!P0 SYNCS.PHASECHK.TRANS64 P0, [R0+URZ], R2 ;  /* 0x00000002000085a7 */ /* 0x000ea400080010ff */
[----:B--2---:R-:W-:Y:S05]  /*9670*/  @!P0 BRA `(.L_x_163) ;  /* 0xfffffffc00f08947 */ /* 0x004fea000383ffff */
[----:B------:R-:W-:Y:S05]  /*9680*/  BRA `(.L_x_164) ;  /* 0xffffff9000f47947 */ /* 0x000fea000383ffff */
.L_x_45:
[----:B------:R-:W-:-:S07]  /*9690*/  MOV R0, UR5 ;  /* 0x0000000500007c02 */ /* 0x000fce0008000f00 */
.L_x_165:
[----:B-1----:R1:W2:Y:S02]  /*96a0*/  SYNCS.PHASECHK.TRANS64.TRYWAIT P0, [R0+URZ], R3 ;  /* 0x00000003000075a7 */ /* 0x0022a400080011ff */
[----:B--2---:R-:W-:Y:S05]  /*96b0*/  @!P0 NANOSLEEP.SYNCS 0x989680 ;  /* 0x009896800000895d */ /* 0x004fea0003900000 */
[----:B------:R-:W2:Y:S02]  /*96c0*/  @!P0 SYNCS.PHASECHK.TRANS64 P0, [R0+URZ], R3 ;  /* 0x00000003000085a7 */ /* 0x000ea400080010ff */
[----:B--2---:R-:W-:Y:S05]  /*96d0*/  @!P0 BRA `(.L_x_165) ;  /* 0xfffffffc00f08947 */ /* 0x004fea000383ffff */
[----:B------:R-:W-:Y:S05]  /*96e0*/  BRA `(.L_x_166) ;  /* 0xffffff9400007947 */ /* 0x000fea000383ffff */
.L_x_46:
[----:B------:R-:W-:-:S07]  /*96f0*/  MOV R0, UR5 ;  /* 0x0000000500007c02 */ /* 0x000fce0008000f00 */
.L_x_167:
[----:B-1----:R1:W2:Y:S02]  /*9700*/  SYNCS.PHASECHK.TRANS64.TRYWAIT P0, [R0+URZ], R3 ;  /* 0x00000003000075a7 */ /* 0x0022a400080011ff */
[----:B--2---:R-:W-:Y:S05]  /*9710*/  @!P0 NANOSLEEP.SYNCS 0x989680 ;  /* 0x009896800000895d */ /* 0x004fea0003900000 */
[----:B------:R-:W2:Y:S02]  /*9720*/  @!P0 SYNCS.PHASECHK.TRANS64 P0, [R0+URZ], R3 ;  /* 0x00000003000085a7 */ /* 0x000ea400080010ff */
[----:B--2---:R-:W-:Y:S05]  /*9730*/  @!P0 BRA `(.L_x_167) ;  /* 0xfffffffc00f08947 */ /* 0x004fea000383ffff */
[----:B------:R-:W-:Y:S05]  /*9740*/  BRA `(.L_x_168) ;  /* 0xffffff94000c7947 */ /* 0x000fea000383ffff */
.L_x_47:
[----:B------:R-:W-:-:S07]  /*9750*/  MOV R0, UR5 ;  /* 0x0000000500007c02 */ /* 0x000fce0008000f00 */
.L_x_169:
[----:B-1----:R1:W2:Y:S02]  /*9760*/  SYNCS.PHASECHK.TRANS64.TRYWAIT P0, [R0+URZ], R3 ;  /* 0x00000003000075a7 */ /* 0x0022a400080011ff */
[----:B--2---:R-:W-:Y:S05]  /*9770*/  @!P0 NANOSLEEP.SYNCS 0x989680 ;  /* 0x009896800000895d */ /* 0x004fea0003900000 */
[----:B------:R-:W2:Y:S02]  /*9780*/  @!P0 SYNCS.PHASECHK.TRANS64 P0, [R0+URZ], R3 ;  /* 0x00000003000085a7 */ /* 0x000ea400080010ff */
[----:B--2---:R-:W-:Y:S05]  /*9790*/  @!P0 BRA `(.L_x_169) ;  /* 0xfffffffc00f08947 */ /* 0x004fea000383ffff */
[----:B------:R-:W-:Y:S05]  /*97a0*/  BRA `(.L_x_170) ;  /* 0xffffff9400187947 */ /* 0x000fea000383ffff */
.L_x_48:
[----:B------:R-:W-:-:S07]  /*97b0*/  MOV R0, UR5 ;  /* 0x0000000500007c02 */ /* 0x000fce0008000f00 */
.L_x_171:
[----:B-1----:R1:W2:Y:S02]  /*97c0*/  SYNCS.PHASECHK.TRANS64.TRYWAIT P0, [R0+URZ], R3 ;  /* 0x00000003000075a7 */ /* 0x0022a400080011ff */
[----:B--2---:R-:W-:Y:S05]  /*97d0*/  @!P0 NANOSLEEP.SYNCS 0x989680 ;  /* 0x009896800000895d */ /* 0x004fea0003900000 */
[----:B------:R-:W2:Y:S02]  /*97e0*/  @!P0 SYNCS.PHASECHK.TRANS64 P0, [R0+URZ], R3 ;  /* 0x00000003000085a7 */ /* 0x000ea400080010ff */
[----:B--2---:R-:W-:Y:S05]  /*97f0*/  @!P0 BRA `(.L_x_171) ;  /* 0xfffffffc00f08947 */ /* 0x004fea000383ffff */
[----:B------:R-:W-:Y:S05]  /*9800*/  BRA `(.L_x_172) ;  /* 0xffffff9400247947 */ /* 0x000fea000383ffff */
.L_x_49:
[----:B------:R-:W-:-:S07]  /*9810*/  MOV R0, UR5 ;  /* 0x0000000500007c02 */ /* 0x000fce0008000f00 */
.L_x_173:
[----:B-1----:R1:W2:Y:S02]  /*9820*/  SYNCS.PHASECHK.TRANS64.TRYWAIT P0, [R0+URZ], R3 ;  /* 0x00000003000075a7 */ /* 0x0022a400080011ff */
[----:B--2---:R-:W-:Y:S05]  /*9830*/  @!P0 NANOSLEEP.SYNCS 0x989680 ;  /* 0x009896800000895d */ /* 0x004fea0003900000 */
[----:B------:R-:W2:Y:S02]  /*9840*/  @!P0 SYNCS.PHASECHK.TRANS64 P0, [R0+URZ], R3 ;  /* 0x00000003000085a7 */ /* 0x000ea400080010ff */
[----:B--2---:R-:W-:Y:S05]  /*9850*/  @!P0 BRA `(.L_x_173) ;  /* 0xfffffffc00f08947 */ /* 0x004fea000383ffff */
[----:B------:R-:W-:Y:S05]  /*9860*/  BRA `(.L_x_174) ;  /* 0xffffff9400307947 */ /* 0x000fea000383ffff */
.L_x_50:
[----:B------:R-:W-:-:S07]  /*9870*/  MOV R0, UR5 ;  /* 0x0000000500007c02 */ /* 0x000fce0008000f00 */
.L_x_175:
[----:B-1----:R1:W2:Y:S02]  /*9880*/  SYNCS.PHASECHK.TRANS64.TRYWAIT P0, [R0+URZ], R3 ;  /* 0x00000003000075a7 */ /* 0x0022a400080011ff */
[----:B--2---:R-:W-:Y:S05]  /*9890*/  @!P0 NANOSLEEP.SYNCS 0x989680 ;  /* 0x009896800000895d */ /* 0x004fea0003900000 */
[----:B------:R-:W2:Y:S02]  /*98a0*/  @!P0 SYNCS.PHASECHK.TRANS64 P0, [R0+URZ], R3 ;  /* 0x00000003000085a7 */ /* 0x000ea400080010ff */
[----:B--2---:R-:W-:Y:S05]  /*98b0*/  @!P0 BRA `(.L_x_175) ;  /* 0xfffffffc00f08947 */ /* 0x004fea000383ffff */
[----:B------:R-:W-:Y:S05]  /*98c0*/  BRA `(.L_x_176) ;  /* 0xffffff94003c7947 */ /* 0x000fea000383ffff */
.L_x_51:
[----:B------:R-:W-:-:S07]  /*98d0*/  MOV R0, UR5 ;  /* 0x0000000500007c02 */ /* 0x000fce0008000f00 */
.L_x_177:
[----:B-1----:R1:W2:Y:S02]  /*98e0*/  SYNCS.PHASECHK.TRANS64.TRYWAIT P0, [R0+URZ], R3 ;  /* 0x00000003000075a7 */ /* 0x0022a400080011ff */
[----:B--2---:R-:W-:Y:S05]  /*98f0*/  @!P0 NANOSLEEP.SYNCS 0x989680 ;  /* 0x009896800000895d */ /* 0x004fea0003900000 */
[----:B------:R-:W2:Y:S02]  /*9900*/  @!P0 SYNCS.PHASECHK.TRANS64 P0, [R0+URZ], R3 ;  /* 0x00000003000085a7 */ /* 0x000ea400080010ff */
[----:B--2---:R-:W-:Y:S05]  /*9910*/  @!P0 BRA `(.L_x_177) ;  /* 0xfffffffc00f08947 */ /* 0x004fea000383ffff */
[----:B------:R-:W-:Y:S05]  /*9920*/  BRA `(.L_x_178) ;  /* 0xffffff9400487947 */ /* 0x000fea000383ffff */
.L_x_52:
[----:B------:R-:W-:-:S07]  /*9930*/  MOV R0, UR5 ;  /* 0x0000000500007c02 */ /* 0x000fce0008000f00 */
.L_x_179:
[----:B-1----:R1:W2:Y:S02]  /*9940*/  SYNCS.PHASECHK.TRANS64.TRYWAIT P0, [R0+URZ], R3 ;  /* 0x00000003000075a7 */ /* 0x0022a400080011ff */
[----:B--2---:R-:W-:Y:S05]  /*9950*/  @!P0 NANOSLEEP.SYNCS 0x989680 ;  /* 0x009896800000895d */ /* 0x004fea0003900000 */
[----:B------:R-:W2:Y:S02]  /*9960*/  @!P0 SYNCS.PHASECHK.TRANS64 P0, [R0+URZ], R3 ;  /* 0x00000003000085a7 */ /* 0x000ea400080010ff */
[----:B--2---:R-:W-:Y:S05]  /*9970*/  @!P0 BRA `(.L_x_179) ;  /* 0xfffffffc00f08947 */ /* 0x004fea000383ffff */
[----:B------:R-:W-:Y:S05]  /*9980*/  BRA `(.L_x_180) ;  /* 0xffffff9400547947 */ /* 0x000fea000383ffff */
.L_x_53:
[----:B------:R-:W-:-:S07]  /*9990*/  MOV R0, UR5 ;  /* 0x0000000500007c02 */ /* 0x000fce0008000f00 */
.L_x_181:
[----:B-1----:R1:W2:Y:S02]  /*99a0*/  SYNCS.PHASECHK.TRANS64.TRYWAIT P0, [R0+URZ], R3 ;  /* 0x00000003000075a7 */ /* 0x0022a400080011ff */
[----:B--2---:R-:W-:Y:S05]  /*99b0*/  @!P0 NANOSLEEP.SYNCS 0x989680 ;  /* 0x009896800000895d */ /* 0x004fea0003900000 */
[----:B------:R-:W2:Y:S02]  /*99c0*/  @!P0 SYNCS.PHASECHK.TRANS64 P0, [R0+URZ], R3 ;  /* 0x00000003000085a7 */ /* 0x000ea400080010ff */
[----:B--2---:R-:W-:Y:S05]  /*99d0*/  @!P0 BRA `(.L_x_181) ;  /* 0xfffffffc00f08947 */ /* 0x004fea000383ffff */
[----:B------:R-:W-:Y:S05]  /*99e0*/  BRA `(.L_x_182) ;  /* 0xffffff9400607947 */ /* 0x000fea000383ffff */
.L_x_54:
[----:B------:R-:W-:-:S07]  /*99f0*/  MOV R0, UR5 ;  /* 0x0000000500007c02 */ /* 0x000fce0008000f00 */
.L_x_183:
[----:B-1----:R1:W2:Y:S02]  /*9a00*/  SYNCS.PHASECHK.TRANS64.TRYWAIT P0, [R0+URZ], R3 ;  /* 0x00000003000075a7 */ /* 0x0022a400080011ff */
[----:B--2---:R-:W-:Y:S05]  /*9a10*/  @!P0 NANOSLEEP.SYNCS 0x989680 ;  /* 0x009896800000895d */ /* 0x004fea0003900000 */
[----:B------:R-:W2:Y:S02]  /*9a20*/  @!P0 SYNCS.PHASECHK.TRANS64 P0, [R0+URZ], R3 ;  /* 0x00000003000085a7 */ /* 0x000ea400080010ff */
[----:B--2---:R-:W-:Y:S05]  /*9a30*/  @!P0 BRA `(.L_x_183) ;  /* 0xfffffffc00f08947 */ /* 0x004fea000383ffff */
[----:B------:R-:W-:Y:S05]  /*9a40*/  BRA `(.L_x_184) ;  /* 0xffffff94006c7947 */ /* 0x000fea000383ffff */
.L_x_55:
[----:B------:R-:W-:-:S07]  /*9a50*/  MOV R0, UR5 ;  /* 0x0000000500007c02 */ /* 0x000fce0008000f00 */
.L_x_185:
[----:B-1----:R1:W2:Y:S02]  /*9a60*/  SYNCS.PHASECHK.TRANS64.TRYWAIT P0, [R0+URZ], R3 ;  /* 0x00000003000075a7 */ /* 0x0022a400080011ff */
[----:B--2---:R-:W-:Y:S05]  /*9a70*/  @!P0 NANOSLEEP.SYNCS 0x989680 ;  /* 0x009896800000895d */ /* 0x004fea0003900000 */
[----:B------:R-:W2:Y:S02]  /*9a80*/  @!P0 SYNCS.PHASECHK.TRANS64 P0, [R0+URZ], R3 ;  /* 0x00000003000085a7 */ /* 0x000ea400080010ff */
[----:B--2---:R-:W-:Y:S05]  /*9a90*/  @!P0 BRA `(.L_x_185) ;  /* 0xfffffffc00f08947 */ /* 0x004fea000383ffff */
[----:B------:R-:W-:Y:S05]  /*9aa0*/  BRA `(.L_x_186) ;  /* 0xffffff9400787947 */ /* 0x000fea000383ffff */
.L_x_58:
[----:B--2---:R2:W3:Y:S02]  /*9ab0*/  SYNCS.PHASECHK.TRANS64.TRYWAIT P0, [R2+URZ+0x180], R4 ;  /* 0x00018004020075a7 */ /* 0x0044e400080011ff */
[----:B---3--:R-:W-:Y:S05]  /*9ac0*/  @!P0 NANOSLEEP.SYNCS 0x989680 ;  /* 0x009896800000895d */ /* 0x008fea0003900000 */
[----:B------:R-:W3:Y:S02]  /*9ad0*/  @!P0 SYNCS.PHASECHK.TRANS64 P0, [R2+URZ+0x180], R4 ;  /* 0x00018004020085a7 */ /* 0x000ee400080010ff */
[----:B---3--:R-:W-:Y:S05]  /*9ae0*/  @!P0 BRA `(.L_x_58) ;  /* 0xfffffffc00f08947 */ /* 0x008fea000383ffff */
[----:B------:R-:W-:Y:S05]  /*9af0*/  BRA `(.L_x_187) ;  /* 0xffffff9400d47947 */ /* 0x000fea000383ffff */
.L_x_59:
[----:B------:R-:W-:-:S07]  /*9b00*/  MOV R2, UR4 ;  /* 0x0000000400027c02 */ /* 0x000fce0008000f00 */
.L_x_188:
[----:B--2---:R2:W3:Y:S02]  /*9b10*/  SYNCS.PHASECHK.TRANS64.TRYWAIT P0, [R2+URZ+0x130], R5 ;  /* 0x00013005020075a7 */ /* 0x0044e400080011ff */
[----:B---3--:R-:W-:Y:S05]  /*9b20*/  @!P0 NANOSLEEP.SYNCS 0x989680 ;  /* 0x009896800000895d */ /* 0x008fea0003900000 */
[----:B------:R-:W3:Y:S02]  /*9b30*/  @!P0 SYNCS.PHASECHK.TRANS64 P0, [R2+URZ+0x130], R5 ;  /* 0x00013005020085a7 */ /* 0x000ee400080010ff */
[----:B---3--:R-:W-:Y:S05]  /*9b40*/  @!P0 BRA `(.L_x_188) ;  /* 0xfffffffc00f08947 */ /* 0x008fea000383ffff */
[----:B------:R-:W-:Y:S05]  /*9b50*/  BRA `(.L_x_189) ;  /* 0xffffff9400e47947 */ /* 0x000fea000383ffff */
.L_x_60:
[----:B--2---:R2:W3:Y:S02]  /*9b60*/  SYNCS.PHASECHK.TRANS64.TRYWAIT P1, [R2+URZ+0x120], R4 ;  /* 0x00012004020075a7 */ /* 0x0044e400080211ff */
[----:B---3--:R-:W-:Y:S05]  /*9b70*/  @!P1 NANOSLEEP.SYNCS 0x989680 ;  /* 0x009896800000995d */ /* 0x008fea0003900000 */
[----:B------:R-:W3:Y:S02]  /*9b80*/  @!P1 SYNCS.PHASECHK.TRANS64 P1, [R2+URZ+0x120], R4 ;  /* 0x00012004020095a7 */ /* 0x000ee400080210ff */
[----:B---3--:R-:W-:Y:S05]  /*9b90*/  @!P1 BRA `(.L_x_60) ;  /* 0xfffffffc00f09947 */ /* 0x008fea000383ffff */
[----:B------:R-:W-:Y:S05]  /*9ba0*/  BRA `(.L_x_190) ;  /* 0xffffff9800147947 */ /* 0x000fea000383ffff */
.L_x_63:
[----:B------:R-:W-:-:S07]  /*9bb0*/  MOV R0, UR4 ;  /* 0x0000000400007c02 */ /* 0x000fce0008000f00 */
.L_x_191:
[----:B--2---:R2:W3:Y:S02]  /*9bc0*/  SYNCS.PHASECHK.TRANS64.TRYWAIT P0, [R0+URZ+0x130], R2 ;  /* 0x00013002000075a7 */ /* 0x0044e400080011ff */
[----:B---3--:R-:W-:Y:S05]  /*9bd0*/  @!P0 NANOSLEEP.SYNCS 0x989680 ;  /* 0x009896800000895d */ /* 0x008fea0003900000 */
[----:B------:R-:W3:Y:S02]  /*9be0*/  @!P0 SYNCS.PHASECHK.TRANS64 P0, [R0+URZ+0x130], R2 ;  /* 0x00013002000085a7 */ /* 0x000ee400080010ff */
[----:B---3--:R-:W-:Y:S05]  /*9bf0*/  @!P0 BRA `(.L_x_191) ;  /* 0xfffffffc00f08947 */ /* 0x008fea000383ffff */
[----:B------:R-:W-:Y:S05]  /*9c00*/  BRA `(.L_x_62) ;  /* 0xffffff9800687947 */ /* 0x000fea000383ffff */
.L_x_72:
[----:B--2---:R-:W-:-:S04]  /*9c10*/  MOV R5, UR5 ;  /* 0x0000000500057c02 */ /* 0x004fc80008000f00 */
[----:B------:R2:W3:Y:S03]  /*9c20*/  SYNCS.PHASECHK.TRANS64.TRYWAIT P0, [R5+URZ+0x8], R6 ;  /* 0x00000806050075a7 */ /* 0x0004e600080011ff */
[----:B---3--:R-:W-:Y:S05]  /*9c30*/  @!P0 NANOSLEEP.SYNCS 0x989680 ;  /* 0x009896800000895d */ /* 0x008fea0003900000 */
[----:B------:R-:W3:Y:S02]  /*9c40*/  @!P0 SYNCS.PHASECHK.TRANS64 P0, [R5+URZ+0x8], R6 ;  /* 0x00000806050085a7 */ /* 0x000ee400080010ff */
[----:B---3--:R-:W-:Y:S05]  /*9c50*/  @!P0 BRA `(.L_x_72) ;  /* 0xfffffffc00ec8947 */ /* 0x008fea000383ffff */
[----:B------:R-:W-:Y:S05]  /*9c60*/  BRA `(.L_x_71) ;  /* 0xffffff9c001c7947 */ /* 0x000fea000383ffff */
.L_x_74:
[----:B------:R-:W-:Y:S01]  /*9c70*/  BSSY B0, `(.L_x_192) ;  /* 0x0000006000007945 */ /* 0x000fe20003800000 */
[----:B------:R-:W-:-:S07]  /*9c80*/  MOV R15, 0xffffffff ;  /* 0xffffffff000f7802 */ /* 0x000fce0000000f00 */
[----:B-12--5:R-:W-:Y:S05]  /*9c90*/  WARPSYNC.COLLECTIVE R15, `(.L_x_193) ;  /* 0x000000000f0c7348 */ /* 0x026fea0003c00000 */
[----:B------:R-:W-:Y:S02]  /*9ca0*/  ELECT P6, UR79, PT ;  /* 0x00000000004f782f */ /* 0x000fe400038c0000 */
[----:B------:R-:W-:Y:S01]  /*9cb0*/  MOV R14, UR79 ;  /* 0x0000004f000e7c02 */ /* 0x000fe20008000f00 */
[----:B-12--5:R-:W-:Y:S10]  /*9cc0*/  ENDCOLLECTIVE ;  /* 0x000000000000791b */ /* 0x026ff40003800000 */
.L_x_193:
[----:B------:R-:W-:Y:S05]  /*9cd0*/  BSYNC B0 ;  /* 0x0000000000007941 */ /* 0x000fea0003800000 */
.L_x_192:
[----:B------:R-:W-:Y:S05]  /*9ce0*/  BRA `(.L_x_194) ;  /* 0xffffff9c004c7947 */ /* 0x000fea000383ffff */
.L_x_76:
[----:B--2---:R-:W-:-:S04]  /*9cf0*/  MOV R0, UR5 ;  /* 0x0000000500007c02 */ /* 0x004fc80008000f00 */
[----:B------:R2:W3:Y:S03]  /*9d00*/  SYNCS.PHASECHK.TRANS64.TRYWAIT P0, [R0+URZ+0x8], R4 ;  /* 0x00000804000075a7 */ /* 0x0004e600080011ff */
[----:B---3--:R-:W-:Y:S05]  /*9d10*/  @!P0 NANOSLEEP.SYNCS 0x989680 ;  /* 0x009896800000895d */ /* 0x008fea0003900000 */
[----:B------:R-:W3:Y:S02]  /*9d20*/  @!P0 SYNCS.PHASECHK.TRANS64 P0, [R0+URZ+0x8], R4 ;  /* 0x00000804000085a7 */ /* 0x000ee400080010ff */
[----:B---3--:R-:W-:Y:S05]  /*9d30*/  @!P0 BRA `(.L_x_76) ;  /* 0xfffffffc00ec8947 */ /* 0x008fea000383ffff */
[----:B------:R-:W-:Y:S05]  /*9d40*/  BRA `(.L_x_75) ;  /* 0xffffff9c00507947 */ /* 0x000fea000383ffff */
.L_x_77:
[----:B-1----:R1:W2:Y:S02]  /*9d50*/  SYNCS.PHASECHK.TRANS64.TRYWAIT P0, [R0+URZ+0x120], R4 ;  /* 0x00012004000075a7 */ /* 0x0022a400080011ff */
[----:B--2---:R-:W-:Y:S05]  /*9d60*/  @!P0 NANOSLEEP.SYNCS 0x989680 ;  /* 0x009896800000895d */ /* 0x004fea0003900000 */
[----:B------:R-:W2:Y:S02]  /*9d70*/  @!P0 SYNCS.PHASECHK.TRANS64 P0, [R0+URZ+0x120], R4 ;  /* 0x00012004000085a7 */ /* 0x000ea400080010ff */
[----:B--2---:R-:W-:Y:S05]  /*9d80*/  @!P0 BRA `(.L_x_77) ;  /* 0xfffffffc00f08947 */ /* 0x004fea000383ffff */
[----:B------:R-:W-:Y:S05]  /*9d90*/  BRA `(.L_x_195) ;  /* 0xffffffa000387947 */ /* 0x000fea000383ffff */
.L_x_79:
[----:B------:R-:W-:-:S07]  /*9da0*/  MOV R0, UR31 ;  /* 0x0000001f00007c02 */ /* 0x000fce0008000f00 */
.L_x_196:
[----:B-1----:R1:W2:Y:S02]  /*9db0*/  SYNCS.PHASECHK.TRANS64.TRYWAIT P0, [R0+URZ+0x160], R4 ;  /* 0x00016004000075a7 */ /* 0x0022a400080011ff */
[----:B--2---:R-:W-:Y:S05]  /*9dc0*/  @!P0 NANOSLEEP.SYNCS 0x989680 ;  /* 0x009896800000895d */ /* 0x004fea0003900000 */
[----:B------:R-:W2:Y:S02]  /*9dd0*/  @!P0 SYNCS.PHASECHK.TRANS64 P0, [R0+URZ+0x160], R4 ;  /* 0x00016004000085a7 */ /* 0x000ea400080010ff */
[----:B--2---:R-:W-:Y:S05]  /*9de0*/  @!P0 BRA `(.L_x_196) ;  /* 0xfffffffc00f08947 */ /* 0x004fea000383ffff */
[----:B------:R-:W-:Y:S05]  /*9df0*/  BRA `(.L_x_197) ;  /* 0xffffffa000847947 */ /* 0x000fea000383ffff */
.L_x_82:
[----:B------:R-:W-:Y:S07]  /*9e00*/  MOV R0, UR5 ;  /* 0x0000000500007c02 */ /* 0x000fee0008000f00 */
.L_x_198:
[----:B-1----:R1:W2:Y:S02]  /*9e10*/  SYNCS.PHASECHK.TRANS64.TRYWAIT P0, [R0+URZ], R4 ;  /* 0x00000004000075a7 */ /* 0x0022a400080011ff */
[----:B--2---:R-:W-:Y:S05]  /*9e20*/  @!P0 NANOSLEEP.SYNCS 0x989680 ;  /* 0x009896800000895d */ /* 0x004fea0003900000 */
[----:B------:R-:W2:Y:S02]  /*9e30*/  @!P0 SYNCS.PHASECHK.TRANS64 P0, [R0+URZ], R4 ;  /* 0x00000004000085a7 */ /* 0x000ea400080010ff */
[----:B--2---:R-:W-:Y:S05]  /*9e40*/  @!P0 BRA `(.L_x_198) ;  /* 0xfffffffc00f08947 */ /* 0x004fea000383ffff */
[----:B------:R-:W-:Y:S05]  /*9e50*/  BRA `(.L_x_81) ;  /* 0xffffffa000987947 */ /* 0x000fea000383ffff */
.L_x_86:
[----:B-1----:R-:W-:-:S07]  /*9e60*/  MOV R0, UR4 ;  /* 0x0000000400007c02 */ /* 0x002fce0008000f00 */
.L_x_199:
[----:B-1----:R1:W2:Y:S02]  /*9e70*/  SYNCS.PHASECHK.TRANS64.TRYWAIT P0, [R0+URZ], R2 ;  /* 0x00000002000075a7 */ /* 0x0022a400080011ff */
[----:B--2---:R-:W-:Y:S05]  /*9e80*/  @!P0 NANOSLEEP.SYNCS 0x989680 ;  /* 0x009896800000895d */ /* 0x004fea0003900000 */
[----:B------:R-:W2:Y:S02]  /*9e90*/  @!P0 SYNCS.PHASECHK.TRANS64 P0, [R0+URZ], R2 ;  /* 0x00000002000085a7 */ /* 0x000ea400080010ff */
[----:B--2---:R-:W-:Y:S05]  /*9ea0*/  @!P0 BRA `(.L_x_199) ;  /* 0xfffffffc00f08947 */ /* 0x004fea000383ffff */
[----:B------:R-:W-:Y:S05]  /*9eb0*/  BRA `(.L_x_200) ;  /* 0xffffffa4008c7947 */ /* 0x000fea000383ffff */
.L_x_87:
[----:B------:R-:W-:-:S07]  /*9ec0*/  MOV R0, UR5 ;  /* 0x0000000500007c02 */ /* 0x000fce0008000f00 */
.L_x_201:
[----:B-1----:R1:W2:Y:S02]  /*9ed0*/  SYNCS.PHASECHK.TRANS64.TRYWAIT P0, [R0+URZ], R3 ;  /* 0x00000003000075a7 */ /* 0x0022a400080011ff */
[----:B--2---:R-:W-:Y:S05]  /*9ee0*/  @!P0 NANOSLEEP.SYNCS 0x989680 ;  /* 0x009896800000895d */ /* 0x004fea0003900000 */
[----:B------:R-:W2:Y:S02]  /*9ef0*/  @!P0 SYNCS.PHASECHK.TRANS64 P0, [R0+URZ], R3 ;  /* 0x00000003000085a7 */ /* 0x000ea400080010ff */
[----:B--2---:R-:W-:Y:S05]  /*9f00*/  @!P0 BRA `(.L_x_201) ;  /* 0xfffffffc00f08947 */ /* 0x004fea000383ffff */
[----:B------:R-:W-:Y:S05]  /*9f10*/  BRA `(.L_x_202) ;  /* 0xffffffa400987947 */ /* 0x000fea000383ffff */
.L_x_88:
[----:B------:R-:W-:-:S07]  /*9f20*/  MOV R0, UR5 ;  /* 0x0000000500007c02 */ /* 0x000fce0008000f00 */
.L_x_203:
[----:B-1----:R1:W2:Y:S02]  /*9f30*/  SYNCS.PHASECHK.TRANS64.TRYWAIT P0, [R0+URZ], R3 ;  /* 0x00000003000075a7 */ /* 0x0022a400080011ff */
[----:B--2---:R-:W-:Y:S05]  /*9f40*/  @!P0 NANOSLEEP.SYNCS 0x989680 ;  /* 0x009896800000895d */ /* 0x004fea0003900000 */
[----:B------:R-:W2:Y:S02]  /*9f50*/  @!P0 SYNCS.PHASECHK.TRANS64 P0, [R0+URZ], R3 ;  /* 0x00000003000085a7 */ /* 0x000ea400080010ff */
[----:B--2---:R-:W-:Y:S05]  /*9f60*/  @!P0 BRA `(.L_x_203) ;  /* 0xfffffffc00f08947 */ /* 0x004fea000383ffff */
[----:B------:R-:W-:Y:S05]  /*9f70*/  BRA `(.L_x_204) ;  /* 0xffffffa400a47947 */ /* 0x000fea000383ffff */
.L_x_91:
[----:B------:R-:W-:-:S07]  /*9f80*/  MOV R0, UR26 ;  /* 0x0000001a00007c02 */ /* 0x000fce0008000f00 */
.L_x_205:
[----:B-1----:R1:W2:Y:S02]  /*9f90*/  SYNCS.PHASECHK.TRANS64.TRYWAIT P1, [R0+URZ+0x1a0], R2 ;  /* 0x0001a002000075a7 */ /* 0x0022a400080211ff */
[----:B--2---:R-:W-:Y:S05]  /*9fa0*/  @!P1 NANOSLEEP.SYNCS 0x989680 ;  /* 0x009896800000995d */ /* 0x004fea0003900000 */
[----:B------:R-:W2:Y:S02]  /*9fb0*/  @!P1 SYNCS.PHASECHK.TRANS64 P1, [R0+URZ+0x1a0], R2 ;  /* 0x0001a002000095a7 */ /* 0x000ea400080210ff */
[----:B--2---:R-:W-:Y:S05]  /*9fc0*/  @!P1 BRA `(.L_x_205) ;  /* 0xfffffffc00f09947 */ /* 0x004fea000383ffff */
[----:B------:R-:W-:Y:S05]  /*9fd0*/  BRA `(.L_x_206) ;  /* 0xffffffa400f07947 */ /* 0x000fea000383ffff */
.L_x_96:
[----:B--2---:R2:W3:Y:S02]  /*9fe0*/  SYNCS.PHASECHK.TRANS64.TRYWAIT P0, [R8+URZ+0x120], R0 ;  /* 0x00012000080075a7 */ /* 0x0044e400080011ff */
[----:B---3--:R-:W-:Y:S05]  /*9ff0*/  @!P0 NANOSLEEP.SYNCS 0x989680 ;  /* 0x009896800000895d */ /* 0x008fea0003900000 */
[----:B------:R-:W3:Y:S02]  /*a000*/  @!P0 SYNCS.PHASECHK.TRANS64 P0, [R8+URZ+0x120], R0 ;  /* 0x00012000080085a7 */ /* 0x000ee400080010ff */
[----:B---3--:R-:W-:Y:S05]  /*a010*/  @!P0 BRA `(.L_x_96) ;  /* 0xfffffffc00f08947 */ /* 0x008fea000383ffff */
[----:B------:R-:W-:Y:S05]  /*a020*/  BRA `(.L_x_207) ;  /* 0xffffffac00287947 */ /* 0x000fea000383ffff */
.L_x_99:
[----:B--2---:R-:W-:Y:S07]  /*a030*/  MOV R0, UR21 ;  /* 0x0000001500007c02 */ /* 0x004fee0008000f00 */
.L_x_208:
[----:B--2---:R2:W3:Y:S02]  /*a040*/  SYNCS.PHASECHK.TRANS64.TRYWAIT P1, [R0+URZ+0x118], R2 ;  /* 0x00011802000075a7 */ /* 0x0044e400080211ff */
[----:B---3--:R-:W-:Y:S05]  /*a050*/  @!P1 NANOSLEEP.SYNCS 0x989680 ;  /* 0x009896800000995d */ /* 0x008fea0003900000 */
[----:B------:R-:W3:Y:S02]  /*a060*/  @!P1 SYNCS.PHASECHK.TRANS64 P1, [R0+URZ+0x118], R2 ;  /* 0x00011802000095a7 */ /* 0x000ee400080210ff */
[----:B---3--:R-:W-:Y:S05]  /*a070*/  @!P1 BRA `(.L_x_208) ;  /* 0xfffffffc00f09947 */ /* 0x008fea000383ffff */
[----:B------:R-:W-:Y:S05]  /*a080*/  BRA `(.L_x_98) ;  /* 0xffffffb000a47947 */ /* 0x000fea000383ffff */
.L_x_102:
[----:B--2---:R-:W-:Y:S07]  /*a090*/  MOV R0, UR21 ;  /* 0x0000001500007c02 */ /* 0x004fee0008000f00 */
.L_x_209:
[----:B--2---:R2:W3:Y:S02]  /*a0a0*/  SYNCS.PHASECHK.TRANS64.TRYWAIT P0, [R0+URZ+0xf0], R4 ;  /* 0x0000f004000075a7 */ /* 0x0044e400080011ff */
[----:B---3--:R-:W-:Y:S05]  /*a0b0*/  @!P0 NANOSLEEP.SYNCS 0x989680 ;  /* 0x009896800000895d */ /* 0x008fea0003900000 */
[----:B------:R-:W3:Y:S02]  /*a0c0*/  @!P0 SYNCS.PHASECHK.TRANS64 P0, [R0+URZ+0xf0], R4 ;  /* 0x0000f004000085a7 */ /* 0x000ee400080010ff */
[----:B---3--:R-:W-:Y:S05]  /*a0d0*/  @!P0 BRA `(.L_x_209) ;  /* 0xfffffffc00f08947 */ /* 0x008fea000383ffff */
[----:B------:R-:W-:Y:S05]  /*a0e0*/  BRA `(.L_x_210) ;  /* 0xffffffb000fc7947 */ /* 0x000fea000383ffff */
.L_x_103:
[----:B------:R-:W-:Y:S07]  /*a0f0*/  MOV R0, UR21 ;  /* 0x0000001500007c02 */ /* 0x000fee0008000f00 */
.L_x_211:
[----:B--2---:R2:W3:Y:S02]  /*a100*/  SYNCS.PHASECHK.TRANS64.TRYWAIT P0, [R0+URZ+0xf8], R4 ;  /* 0x0000f804000075a7 */ /* 0x0044e400080011ff */
[----:B---3--:R-:W-:Y:S05]  /*a110*/  @!P0 NANOSLEEP.SYNCS 0x989680 ;  /* 0x009896800000895d */ /* 0x008fea0003900000 */
[----:B------:R-:W3:Y:S02]  /*a120*/  @!P0 SYNCS.PHASECHK.TRANS64 P0, [R0+URZ+0xf8], R4 ;  /* 0x0000f804000085a7 */ /* 0x000ee400080010ff */
[----:B---3--:R-:W-:Y:S05]  /*a130*/  @!P0 BRA `(.L_x_211) ;  /* 0xfffffffc00f08947 */ /* 0x008fea000383ffff */
[----:B------:R-:W-:Y:S05]  /*a140*/  BRA `(.L_x_212) ;  /* 0xffffffb400587947 */ /* 0x000fea000383ffff */
.L_x_104:
[----:B------:R-:W-:Y:S07]  /*a150*/  MOV R0, UR21 ;  /* 0x0000001500007c02 */ /* 0x000fee0008000f00 */
.L_x_213:
[----:B--2---:R2:W3:Y:S02]  /*a160*/  SYNCS.PHASECHK.TRANS64.TRYWAIT P0, [R0+URZ+0x100], R4 ;  /* 0x00010004000075a7 */ /* 0x0044e400080011ff */
[----:B---3--:R-:W-:Y:S05]  /*a170*/  @!P0 NANOSLEEP.SYNCS 0x989680 ;  /* 0x009896800000895d */ /* 0x008fea0003900000 */
[----:B------:R-:W3:Y:S02]  /*a180*/  @!P0 SYNCS.PHASECHK.TRANS64 P0, [R0+URZ+0x100], R4 ;  /* 0x00010004000085a7 */ /* 0x000ee400080010ff */
[----:B---3--:R-:W-:Y:S05]  /*a190*/  @!P0 BRA `(.L_x_213) ;  /* 0xfffffffc00f08947 */ /* 0x008fea000383ffff */
[----:B------:R-:W-:Y:S05]  /*a1a0*/  BRA `(.L_x_214) ;  /* 0xffffffb400b87947 */ /* 0x000fea000383ffff */
.L_x_105:
[----:B------:R-:W-:Y:S07]  /*a1b0*/  MOV R0, UR21 ;  /* 0x0000001500007c02 */ /* 0x000fee0008000f00 */
.L_x_215:
[----:B--2---:R2:W3:Y:S02]  /*a1c0*/  SYNCS.PHASECHK.TRANS64.TRYWAIT P0, [R0+URZ+0x108], R4 ;  /* 0x00010804000075a7 */ /* 0x0044e400080011ff */
[----:B---3--:R-:W-:Y:S05]  /*a1d0*/  @!P0 NANOSLEEP.SYNCS 0x989680 ;  /* 0x009896800000895d */ /* 0x008fea0003900000 */
[----:B------:R-:W3:Y:S02]  /*a1e0*/  @!P0 SYNCS.PHASECHK.TRANS64 P0, [R0+URZ+0x108], R4 ;  /* 0x00010804000085a7 */ /* 0x000ee400080010ff */
[----:B---3--:R-:W-:Y:S05]  /*a1f0*/  @!P0 BRA `(.L_x_215) ;  /* 0xfffffffc00f08947 */ /* 0x008fea000383ffff */
[----:B------:R-:W-:Y:S05]  /*a200*/  BRA `(.L_x_216) ;  /* 0xffffffb800207947 */ /* 0x000fea000383ffff */
.L_x_107:
[----:B------:R-:W-:-:S07]  /*a210*/  MOV R0, UR21 ;  /* 0x0000001500007c02 */ /* 0x000fce0008000f00 */
.L_x_217:
[----:B---3--:R3:W4:Y:S02]  /*a220*/  SYNCS.PHASECHK.TRANS64.TRYWAIT P0, [R0+URZ+0xf0], R2 ;  /* 0x0000f002000075a7 */ /* 0x00872400080011ff */
[----:B----4-:R-:W-:Y:S05]  /*a230*/  @!P0 NANOSLEEP.SYNCS 0x989680 ;  /* 0x009896800000895d */ /* 0x010fea0003900000 */
[----:B------:R-:W4:Y:S02]  /*a240*/  @!P0 SYNCS.PHASECHK.TRANS64 P0, [R0+URZ+0xf0], R2 ;  /* 0x0000f002000085a7 */ /* 0x000f2400080010ff */
[----:B----4-:R-:W-:Y:S05]  /*a250*/  @!P0 BRA `(.L_x_217) ;  /* 0xfffffffc00f08947 */ /* 0x010fea000383ffff */
[----:B------:R-:W-:Y:S05]  /*a260*/  BRA `(.L_x_218) ;  /* 0xffffffb800ac7947 */ /* 0x000fea000383ffff */
.L_x_108:
[----:B---3--:R-:W-:-:S07]  /*a270*/  MOV R0, UR21 ;  /* 0x0000001500007c02 */ /* 0x008fce0008000f00 */
.L_x_219:
[----:B---3--:R3:W4:Y:S02]  /*a280*/  SYNCS.PHASECHK.TRANS64.TRYWAIT P0, [R0+URZ+0xf8], R2 ;  /* 0x0000f802000075a7 */ /* 0x00872400080011ff */
[----:B----4-:R-:W-:Y:S05]  /*a290*/  @!P0 NANOSLEEP.SYNCS 0x989680 ;  /* 0x009896800000895d */ /* 0x010fea0003900000 */
[----:B------:R-:W4:Y:S02]  /*a2a0*/  @!P0 SYNCS.PHASECHK.TRANS64 P0, [R0+URZ+0xf8], R2 ;  /* 0x0000f802000085a7 */ /* 0x000f2400080010ff */
[----:B----4-:R-:W-:Y:S05]  /*a2b0*/  @!P0 BRA `(.L_x_219) ;  /* 0xfffffffc00f08947 */ /* 0x010fea000383ffff */
[----:B------:R-:W-:Y:S05]  /*a2c0*/  BRA `(.L_x_220) ;  /* 0xffffffb8009c7947 */ /* 0x000fea000383ffff */
.L_x_109:
[----:B---3--:R-:W-:-:S07]  /*a2d0*/  MOV R0, UR21 ;  /* 0x0000001500007c02 */ /* 0x008fce0008000f00 */
.L_x_221:
[----:B---3--:R3:W4:Y:S02]  /*a2e0*/  SYNCS.PHASECHK.TRANS64.TRYWAIT P0, [R0+URZ+0x100], R2 ;  /* 0x00010002000075a7 */ /* 0x00872400080011ff */
[----:B----4-:R-:W-:Y:S05]  /*a2f0*/  @!P0 NANOSLEEP.SYNCS 0x989680 ;  /* 0x009896800000895d */ /* 0x010fea0003900000 */
[----:B------:R-:W4:Y:S02]  /*a300*/  @!P0 SYNCS.PHASECHK.TRANS64 P0, [R0+URZ+0x100], R2 ;  /* 0x00010002000085a7 */ /* 0x000f2400080010ff */
[----:B----4-:R-:W-:Y:S05]  /*a310*/  @!P0 BRA `(.L_x_221) ;  /* 0xfffffffc00f08947 */ /* 0x010fea000383ffff */
[----:B------:R-:W-:Y:S05]  /*a320*/  BRA `(.L_x_222) ;  /* 0xffffffb8008c7947 */ /* 0x000fea000383ffff */
.L_x_111:
[----:B-1----:R1:W2:Y:S02]  /*a330*/  SYNCS.PHASECHK.TRANS64.TRYWAIT P0, [R3+URZ+0x120], R0 ;  /* 0x00012000030075a7 */ /* 0x0022a400080011ff */
[----:B--2---:R-:W-:Y:S05]  /*a340*/  @!P0 NANOSLEEP.SYNCS 0x989680 ;  /* 0x009896800000895d */ /* 0x004fea0003900000 */
[----:B------:R-:W2:Y:S02]  /*a350*/  @!P0 SYNCS.PHASECHK.TRANS64 P0, [R3+URZ+0x120], R0 ;  /* 0x00012000030085a7 */ /* 0x000ea400080010ff */
[----:B--2---:R-:W-:Y:S05]  /*a360*/  @!P0 BRA `(.L_x_111) ;  /* 0xfffffffc00f08947 */ /* 0x004fea000383ffff */
[----:B------:R-:W-:Y:S05]  /*a370*/  BRA `(.L_x_223) ;  /* 0xffffffbc00587947 */ /* 0x000fea000383ffff */
.L_x_122:
[----:B-1----:R-:W-:Y:S04]  /*a380*/  MOV R2, UR43 ;  /* 0x0000002b00027c02 */ /* 0x002fe80008000f00 */
[----:B------:R1:W2:Y:S03]  /*a390*/  SYNCS.PHASECHK.TRANS64.TRYWAIT P1, [R2+URZ+0xd0], R3 ;  /* 0x0000d003020075a7 */ /* 0x0002a600080211ff */
[----:B--2---:R-:W-:Y:S05]  /*a3a0*/  @!P1 NANOSLEEP.SYNCS 0x989680 ;  /* 0x009896800000995d */ /* 0x004fea0003900000 */
[----:B------:R-:W2:Y:S02]  /*a3b0*/  @!P1 SYNCS.PHASECHK.TRANS64 P1, [R2+URZ+0xd0], R3 ;  /* 0x0000d003020095a7 */ /* 0x000ea400080210ff */
[----:B--2---:R-:W-:Y:S05]  /*a3c0*/  @!P1 BRA `(.L_x_122) ;  /* 0xfffffffc00ec9947 */ /* 0x004fea000383ffff */
[----:B------:R-:W-:Y:S05]  /*a3d0*/  BRA `(.L_x_121) ;  /* 0xffffffc800c47947 */ /* 0x000fea000383ffff */
.L_x_124:
[----:B-1----:R1:W4:Y:S02]  /*a3e0*/  SYNCS.PHASECHK.TRANS64.TRYWAIT P0, [R53+URZ+0x140], R0 ;  /* 0x00014000350075a7 */ /* 0x00232400080011ff */
[----:B----4-:R-:W-:Y:S05]  /*a3f0*/  @!P0 NANOSLEEP.SYNCS 0x989680 ;  /* 0x009896800000895d */ /* 0x010fea0003900000 */
[----:B------:R-:W4:Y:S02]  /*a400*/  @!P0 SYNCS.PHASECHK.TRANS64 P0, [R53+URZ+0x140], R0 ;  /* 0x00014000350085a7 */ /* 0x000f2400080010ff */
[----:B----4-:R-:W-:Y:S05]  /*a410*/  @!P0 BRA `(.L_x_124) ;  /* 0xfffffffc00f08947 */ /* 0x010fea000383ffff */
[----:B------:R-:W-:Y:S05]  /*a420*/  BRA `(.L_x_123) ;  /* 0xffffffc800e47947 */ /* 0x000fea000383ffff */
.L_x_133:
[----:B--2---:R2:W3:Y:S02]  /*a430*/  SYNCS.PHASECHK.TRANS64.TRYWAIT P0, [R2+URZ+0xd0], R0 ;  /* 0x0000d000020075a7 */ /* 0x0044e400080011ff */
[----:B---3--:R-:W-:Y:S05]  /*a440*/  @!P0 NANOSLEEP.SYNCS 0x989680 ;  /* 0x009896800000895d */ /* 0x008fea0003900000 */
[----:B------:R-:W3:Y:S02]  /*a450*/  @!P0 SYNCS.PHASECHK.TRANS64 P0, [R2+URZ+0xd0], R0 ;  /* 0x0000d000020085a7 */ /* 0x000ee400080010ff */
[----:B---3--:R-:W-:Y:S05]  /*a460*/  @!P0 BRA `(.L_x_133) ;  /* 0xfffffffc00f08947 */ /* 0x008fea000383ffff */
[----:B------:R-:W-:Y:S05]  /*a470*/  BRA `(.L_x_132) ;  /* 0xffffffd000f47947 */ /* 0x000fea000383ffff */
.L_x_141:
[----:B--2---:R2:W3:Y:S02]  /*a480*/  SYNCS.PHASECHK.TRANS64.TRYWAIT P0, [R2+URZ+0xd0], R4 ;  /* 0x0000d004020075a7 */ /* 0x0044e400080011ff */
[----:B---3--:R-:W-:Y:S05]  /*a490*/  @!P0 NANOSLEEP.SYNCS 0x989680 ;  /* 0x009896800000895d */ /* 0x008fea0003900000 */
[----:B------:R-:W3:Y:S02]  /*a4a0*/  @!P0 SYNCS.PHASECHK.TRANS64 P0, [R2+URZ+0xd0], R4 ;  /* 0x0000d004020085a7 */ /* 0x000ee400080010ff */
[----:B---3--:R-:W-:Y:S05]  /*a4b0*/  @!P0 BRA `(.L_x_141) ;  /* 0xfffffffc00f08947 */ /* 0x008fea000383ffff */
[----:B------:R-:W-:Y:S05]  /*a4c0*/  BRA `(.L_x_140) ;  /* 0xffffffdc00147947 */ /* 0x000fea000383ffff */
.L_x_149:
[----:B--2---:R2:W3:Y:S02]  /*a4d0*/  SYNCS.PHASECHK.TRANS64.TRYWAIT P0, [R3+URZ+0xd0], R0 ;  /* 0x0000d000030075a7 */ /* 0x0044e400080011ff */
[----:B---3--:R-:W-:Y:S05]  /*a4e0*/  @!P0 NANOSLEEP.SYNCS 0x989680 ;  /* 0x009896800000895d */ /* 0x008fea0003900000 */
[----:B------:R-:W3:Y:S02]  /*a4f0*/  @!P0 SYNCS.PHASECHK.TRANS64 P0, [R3+URZ+0xd0], R0 ;  /* 0x0000d000030085a7 */ /* 0x000ee400080010ff */
[----:B---3--:R-:W-:Y:S05]  /*a500*/  @!P0 BRA `(.L_x_149) ;  /* 0xfffffffc00f08947 */ /* 0x008fea000383ffff */
[----:B------:R-:W-:Y:S05]  /*a510*/  BRA `(.L_x_148) ;  /* 0xffffffe400347947 */ /* 0x000fea000383ffff */
        .weak           $__internal_0_$__cuda_sm10x_tcgen05_guardrail_trap_col_being_dealloced_not_returned_by_alloc
        .type           $__internal_0_$__cuda_sm10x_tcgen05_guardrail_trap_col_being_dealloced_not_returned_by_alloc,@function
        .size           $__internal_0_$__cuda_sm10x_tcgen05_guardrail_trap_col_being_dealloced_not_returned_by_alloc,($__internal_1_$__cuda_sm10x_tcgen05_guardrail_trap_phase_invalid_during_alloc - $__internal_0_$__cuda_sm10x_tcgen05_guardrail_trap_col_being_dealloced_not_returned_by_alloc)
$__internal_0_$__cuda_sm10x_tcgen05_guardrail_trap_col_being_dealloced_not_returned_by_alloc:
[----:B------:R-:W-:Y:S05]  /*a520*/  BPT.TRAP 0x1 ;  /* 0x000000040000795c */ /* 0x000fea0000300000 */
[----:B------:R-:W-:-:S04]  /*a530*/  HFMA2 R3, -RZ, RZ, 0, 0 ;  /* 0x00000000ff037431 */ /* 0x000fc800000001ff */
[----:B------:R-:W-:Y:S05]  /*a540*/  RET.REL.NODEC R2 `(_ZN7cutlass13device_kernelINS_4gemm6kernel13GemmUniversalIN4cute5tupleIJiiiiEEENS1_10collective13CollectiveMmaINS1_35MainloopSm100TmaUmmaWarpSpecializedILi13ELi2ELi4ENS5_IJNS4_1CILi4EEENSA_ILi1EEESC_EEEEENS5_IJNSA_ILi128EEESF_NSA_ILi64EEEEEENS_6half_tENS5_IJSC_llEEESI_NS5_IJlSC_lEEENS4_8TiledMMAINS4_8MMA_AtomIJNS4_26SM100_MMA_F16BF16_2x1SM_SSISI_SI_fLi128ELi128ELNS4_4UMMA5MajorE1ELSP_0ELNSO_7ScaleInE0ELSQ_0EEEEEENS4_6LayoutINS5_IJSC_SC_SC_EEENS5_IJNSA_ILi0EEESV_SV_EEEEENS5_IJNS4_10UnderscoreESY_SY_EEEEENS4_18SM100_TMA_2SM_LOADENS4_14ComposedLayoutINS4_7SwizzleILi3ELi4ELi3EEENS4_18smem_ptr_flag_bitsILi16EEENST_INS5_IJSG_NSA_ILi8EEEEEENS5_IJSC_SG_EEEEEEEvNS4_8identityENS4_28SM100_TMA_2SM_LOAD_MULTICASTENS12_IS14_S16_NST_INS5_IJS17_SG_EEENS5_IJSG_SC_EEEEEEEvS1C_EENS_8epilogue10collective18CollectiveEpilogueINS1J_23Sm100TmaWarpSpecializedILi4ELi2ELi16ELb1ELb0EEEJNS5_IJSG_SF_SG_EEENS5_IJNST_ISG_SC_EENST_INS5_IJNSA_ILi16EEENSA_ILi2EEEEEES19_EEEEESI_SK_SI_SK_NS1J_6fusion15FusionCallbacksIS1N_NS1V_17LinearCombinationISI_fSI_fLNS_15FloatRoundStyleE2EEES1O_S1U_JEEENS4_5SM1004TMEM4LOAD26SM100_TMEM_LOAD_32dp32b16xENS4_13SM90_TMA_LOADENS12_INS13_ILi1ELi4ELi3EEES16_NST_INS5_IJS17_S1Q_EEENS5_IJS1Q_SC_EEEEEEENS4_39AutoVectorizingCopyWithAssumedAlignmentILi128EEENS4_14SM90_TMA_STOREES2A_S2C_S2C_EEEvvEEEEvNT_6ParamsE) ;  /* 0xffffff5802ac7950 */ /* 0x000fea0003c3ffff */
        .weak           $__internal_1_$__cuda_sm10x_tcgen05_guardrail_trap_phase_invalid_during_alloc
        .type           $__internal_1_$__cuda_sm10x_tcgen05_guardrail_trap_phase_invalid_during_alloc,@function
        .size           $__internal_1_$__cuda_sm10x_tcgen05_guardrail_trap_phase_invalid_during_alloc,($__internal_2_$__cuda_sm10x_tcgen05_guardrail_trap_unallocated_columns_being_dealloced - $__internal_1_$__cuda_sm10x_tcgen05_guardrail_trap_phase_invalid_during_alloc)
$__internal_1_$__cuda_sm10x_tcgen05_guardrail_trap_phase_invalid_during_alloc:
[----:B------:R-:W-:Y:S05]  /*a550*/  BPT.TRAP 0x1 ;  /* 0x000000040000795c */ /* 0x000fea0000300000 */
[----:B------:R-:W-:-:S04]  /*a560*/  MOV R5, 0x0 ;  /* 0x0000000000057802 */ /* 0x000fc80000000f00 */
[----:B------:R-:W-:Y:S05]  /*a570*/  RET.REL.NODEC R4 `(_ZN7cutlass13device_kernelINS_4gemm6kernel13GemmUniversalIN4cute5tupleIJiiiiEEENS1_10collective13CollectiveMmaINS1_35MainloopSm100TmaUmmaWarpSpecializedILi13ELi2ELi4ENS5_IJNS4_1CILi4EEENSA_ILi1EEESC_EEEEENS5_IJNSA_ILi128EEESF_NSA_ILi64EEEEEENS_6half_tENS5_IJSC_llEEESI_NS5_IJlSC_lEEENS4_8TiledMMAINS4_8MMA_AtomIJNS4_26SM100_MMA_F16BF16_2x1SM_SSISI_SI_fLi128ELi128ELNS4_4UMMA5MajorE1ELSP_0ELNSO_7ScaleInE0ELSQ_0EEEEEENS4_6LayoutINS5_IJSC_SC_SC_EEENS5_IJNSA_ILi0EEESV_SV_EEEEENS5_IJNS4_10UnderscoreESY_SY_EEEEENS4_18SM100_TMA_2SM_LOADENS4_14ComposedLayoutINS4_7SwizzleILi3ELi4ELi3EEENS4_18smem_ptr_flag_bitsILi16EEENST_INS5_IJSG_NSA_ILi8EEEEEENS5_IJSC_SG_EEEEEEEvNS4_8identityENS4_28SM100_TMA_2SM_LOAD_MULTICASTENS12_IS14_S16_NST_INS5_IJS17_SG_EEENS5_IJSG_SC_EEEEEEEvS1C_EENS_8epilogue10collective18CollectiveEpilogueINS1J_23Sm100TmaWarpSpecializedILi4ELi2ELi16ELb1ELb0EEEJNS5_IJSG_SF_SG_EEENS5_IJNST_ISG_SC_EENST_INS5_IJNSA_ILi16EEENSA_ILi2EEEEEES19_EEEEESI_SK_SI_SK_NS1J_6fusion15FusionCallbacksIS1N_NS1V_17LinearCombinationISI_fSI_fLNS_15FloatRoundStyleE2EEES1O_S1U_JEEENS4_5SM1004TMEM4LOAD26SM100_TMEM_LOAD_32dp32b16xENS4_13SM90_TMA_LOADENS12_INS13_ILi1ELi4ELi3EEES16_NST_INS5_IJS17_S1Q_EEENS5_IJS1Q_SC_EEEEEEENS4_39AutoVectorizingCopyWithAssumedAlignmentILi128EEENS4_14SM90_TMA_STOREES2A_S2C_S2C_EEEvvEEEEvNT_6ParamsE) ;  /* 0xffffff5804a07950 */ /* 0x000fea0003c3ffff */
        .weak           $__internal_2_$__cuda_sm10x_tcgen05_guardrail_trap_unallocated_columns_being_dealloced
        .type           $__internal_2_$__cuda_sm10x_tcgen05_guardrail_trap_unallocated_columns_being_dealloced,@function
        .size           $__internal_2_$__cuda_sm10x_tcgen05_guardrail_trap_unallocated_columns_being_dealloced,(.L_x_225 - $__internal_2_$__cuda_sm10x_tcgen05_guardrail_trap_unallocated_columns_being_dealloced)
$__internal_2_$__cuda_sm10x_tcgen05_guardrail_trap_unallocated_columns_being_dealloced:
[----:B------:R-:W-:Y:S05]  /*a580*/  BPT.TRAP 0x1 ;  /* 0x000000040000795c */ /* 0x000fea0000300000 */
[----:B------:R-:W-:-:S04]  /*a590*/  HFMA2 R3, -RZ, RZ, 0, 0 ;  /* 0x00000000ff037431 */ /* 0x000fc800000001ff */
[----:B------:R-:W-:Y:S05]  /*a5a0*/  RET.REL.NODEC R2 `(_ZN7cutlass13device_kernelINS_4gemm6kernel13GemmUniversalIN4cute5tupleIJiiiiEEENS1_10collective13CollectiveMmaINS1_35MainloopSm100TmaUmmaWarpSpecializedILi13ELi2ELi4ENS5_IJNS4_1CILi4EEENSA_ILi1EEESC_EEEEENS5_IJNSA_ILi128EEESF_NSA_ILi64EEEEEENS_6half_tENS5_IJSC_llEEESI_NS5_IJlSC_lEEENS4_8TiledMMAINS4_8MMA_AtomIJNS4_26SM100_MMA_F16BF16_2x1SM_SSISI_SI_fLi128ELi128ELNS4_4UMMA5MajorE1ELSP_0ELNSO_7ScaleInE0ELSQ_0EEEEEENS4_6LayoutINS5_IJSC_SC_SC_EEENS5_IJNSA_ILi0EEESV_SV_EEEEENS5_IJNS4_10UnderscoreESY_SY_EEEEENS4_18SM100_TMA_2SM_LOADENS4_14ComposedLayoutINS4_7SwizzleILi3ELi4ELi3EEENS4_18smem_ptr_flag_bitsILi16EEENST_INS5_IJSG_NSA_ILi8EEEEEENS5_IJSC_SG_EEEEEEEvNS4_8identityENS4_28SM100_TMA_2SM_LOAD_MULTICASTENS12_IS14_S16_NST_INS5_IJS17_SG_EEENS5_IJSG_SC_EEEEEEEvS1C_EENS_8epilogue10collective18CollectiveEpilogueINS1J_23Sm100TmaWarpSpecializedILi4ELi2ELi16ELb1ELb0EEEJNS5_IJSG_SF_SG_EEENS5_IJNST_ISG_SC_EENST_INS5_IJNSA_ILi16EEENSA_ILi2EEEEEES19_EEEEESI_SK_SI_SK_NS1J_6fusion15FusionCallbacksIS1N_NS1V_17LinearCombinationISI_fSI_fLNS_15FloatRoundStyleE2EEES1O_S1U_JEEENS4_5SM1004TMEM4LOAD26SM100_TMEM_LOAD_32dp32b16xENS4_13SM90_TMA_LOADENS12_INS13_ILi1ELi4ELi3EEES16_NST_INS5_IJS17_S1Q_EEENS5_IJS1Q_SC_EEEEEEENS4_39AutoVectorizingCopyWithAssumedAlignmentILi128EEENS4_14SM90_TMA_STOREES2A_S2C_S2C_EEEvvEEEEvNT_6ParamsE) ;  /* 0xffffff5802947950 */ /* 0x000fea0003c3ffff */
.L_x_224:
[----:B------:R-:W-:-:S00]  /*a5b0*/  BRA `(.L_x_224) ;  /* 0xfffffffc00fc7947 */ /* 0x000fc0000383ffff */
[----:B------:R-:W-:-:S00]  /*a5c0*/  NOP ;  /* 0x0000000000007918 */ /* 0x000fc00000000000 */
        /* <DEDUP_REMOVED lines=11> */
.L_x_225:


//--------------------- .nv.global.init           --------------------------
	.section	.nv.global.init,"aw",@progbits
.nv.global.init:
	.type		$str$27,@object
	.size		$str$27,($str$28 - $str$27)
$str$27:
        /*0000*/ 	.byte	0x28, 0x61, 0x64, 0x64, 0x72, 0x65, 0x73, 0x73, 0x20, 0x26, 0x20, 0x6d, 0x61, 0x73, 0x6b, 0x29
        /*0010*/ 	.byte	0x20, 0x3d, 0x3d, 0x20, 0x30, 0x00
	.type		$str$28,@object
	.size		$str$28,($str$26 - $str$28)
$str$28:
        /*0016*/ 	.byte	0x2f, 0x74, 0x6d, 0x70, 0x2f, 0x63, 0x75, 0x74, 0x6c, 0x61, 0x73, 0x73, 0x5f, 0x73, 0x77, 0x65
        /*0026*/ 	.byte	0x65, 0x70, 0x5f, 0x73, 0x72, 0x63, 0x2f, 0x69, 0x6e, 0x63, 0x6c, 0x75, 0x64, 0x65, 0x2f, 0x63
        /*0036*/ 	.byte	0x75, 0x74, 0x65, 0x2f, 0x70, 0x6f, 0x69, 0x6e, 0x74, 0x65, 0x72, 0x5f, 0x66, 0x6c, 0x61, 0x67
        /*0046*/ 	.byte	0x67, 0x65, 0x64, 0x2e, 0x68, 0x70, 0x70, 0x00
	.type		$str$26,@object
	.size		$str$26,($str$25 - $str$26)
$str$26:
        /*004e*/ 	.byte	0x2f, 0x74, 0x6d, 0x70, 0x2f, 0x63, 0x75, 0x74, 0x6c, 0x61, 0x73, 0x73, 0x5f, 0x73, 0x77, 0x65
        /*005e*/ 	.byte	0x65, 0x70, 0x5f, 0x73, 0x72, 0x63, 0x2f, 0x69, 0x6e, 0x63, 0x6c, 0x75, 0x64, 0x65, 0x2f, 0x63
        /*006e*/ 	.byte	0x75, 0x74, 0x65, 0x2f, 0x61, 0x74, 0x6f, 0x6d, 0x2f, 0x63, 0x6f, 0x70, 0x79, 0x5f, 0x74, 0x72
        /*007e*/ 	.byte	0x61, 0x69, 0x74, 0x73, 0x5f, 0x73, 0x6d, 0x31, 0x30, 0x30, 0x2e, 0x68, 0x70, 0x70, 0x00
	.type		$str$25,@object
	.size		$str$25,(__unnamed_1 - $str$25)
$str$25:
        /*008d*/ 	.byte	0x28, 0x28, 0x75, 0x69, 0x6e, 0x74, 0x33, 0x32, 0x5f, 0x74, 0x28, 0x74, 0x68, 0x72, 0x65, 0x61
        /*009d*/ 	.byte	0x64, 0x49, 0x64, 0x78, 0x2e, 0x78, 0x29, 0x20, 0x2f, 0x20, 0x33, 0x32, 0x29, 0x20, 0x25, 0x20
        /*00ad*/ 	.byte	0x34, 0x29, 0x20, 0x3d, 0x3d, 0x20, 0x28, 0x28, 0x28, 0x74, 0x6d, 0x65, 0x6d, 0x5f, 0x61, 0x64
        /*00bd*/ 	.byte	0x64, 0x72, 0x20, 0x3e, 0x3e, 0x20, 0x31, 0x36, 0x29, 0x20, 0x2f, 0x20, 0x33, 0x32, 0x29, 0x20
        /*00cd*/ 	.byte	0x25, 0x20, 0x34, 0x29, 0x00
	.type		__unnamed_1,@object
	.size		__unnamed_1,(__unnamed_2 - __unnamed_1)
__unnamed_1:
        /*00d2*/ 	.byte	0x61, 0x75, 0x74, 0x6f, 0x20, 0x63, 0x75, 0x74, 0x65, 0x3a, 0x3a, 0x61, 0x73, 0x5f, 0x70, 0x6f
        /* <DEDUP_REMOVED lines=24> */
        /*0262*/ 	.byte	0x34, 0x38, 0x3e, 0x3e, 0x3e, 0x3e, 0x5d, 0x00
	.type		__unnamed_2,@object
	.size		__unnamed_2,(.L_2 - __unnamed_2)
__unnamed_2:
        /* <DEDUP_REMOVED lines=40> */
        /*04ea*/ 	.byte	0x3a, 0x3a, 0x43, 0x3c, 0x30, 0x3e, 0x3e, 0x3e, 0x3e, 0x5d, 0x00
.L_2:


//--------------------- .nv.shared._ZN7cutlass13device_kernelINS_4gemm6kernel13GemmUniversalIN4cute5tupleIJiiiiEEENS1_10collective13CollectiveMmaINS1_35MainloopSm100TmaUmmaWarpSpecializedILi13ELi2ELi4ENS5_IJNS4_1CILi4EEENSA_ILi1EEESC_EEEEENS5_IJNSA_ILi128EEESF_NSA_ILi64EEEEEENS_6half_tENS5_IJSC_llEEESI_NS5_IJlSC_lEEENS4_8TiledMMAINS4_8MMA_AtomIJNS4_26SM100_MMA_F16BF16_2x1SM_SSISI_SI_fLi128ELi128ELNS4_4UMMA5MajorE1ELSP_0ELNSO_7ScaleInE0ELSQ_0EEEEEENS4_6LayoutINS5_IJSC_SC_SC_EEENS5_IJNSA_ILi0EEESV_SV_EEEEENS5_IJNS4_10UnderscoreESY_SY_EEEEENS4_18SM100_TMA_2SM_LOADENS4_14ComposedLayoutINS4_7SwizzleILi3ELi4ELi3EEENS4_18smem_ptr_flag_bitsILi16EEENST_INS5_IJSG_NSA_ILi8EEEEEENS5_IJSC_SG_EEEEEEEvNS4_8identityENS4_28SM100_TMA_2SM_LOAD_MULTICASTENS12_IS14_S16_NST_INS5_IJS17_SG_EEENS5_IJSG_SC_EEEEEEEvS1C_EENS_8epilogue10collective18CollectiveEpilogueINS1J_23Sm100TmaWarpSpecializedILi4ELi2ELi16ELb1ELb0EEEJNS5_IJSG_SF_SG_EEENS5_IJNST_ISG_SC_EENST_INS5_IJNSA_ILi16EEENSA_ILi2EEEEEES19_EEEEESI_SK_SI_SK_NS1J_6fusion15FusionCallbacksIS1N_NS1V_17LinearCombinationISI_fSI_fLNS_15FloatRoundStyleE2EEES1O_S1U_JEEENS4_5SM1004TMEM4LOAD26SM100_TMEM_LOAD_32dp32b16xENS4_13SM90_TMA_LOADENS12_INS13_ILi1ELi4ELi3EEES16_NST_INS5_IJS17_S1Q_EEENS5_IJS1Q_SC_EEEEEEENS4_39AutoVectorizingCopyWithAssumedAlignmentILi128EEENS4_14SM90_TMA_STOREES2A_S2C_S2C_EEEvvEEEEvNT_6ParamsE --------------------------
	.section	.nv.shared._ZN7cutlass13device_kernelINS_4gemm6kernel13GemmUniversalIN4cute5tupleIJiiiiEEENS1_10collective13CollectiveMmaINS1_35MainloopSm100TmaUmmaWarpSpecializedILi13ELi2ELi4ENS5_IJNS4_1CILi4EEENSA_ILi1EEESC_EEEEENS5_IJNSA_ILi128EEESF_NSA_ILi64EEEEEENS_6half_tENS5_IJSC_llEEESI_NS5_IJlSC_lEEENS4_8TiledMMAINS4_8MMA_AtomIJNS4_26SM100_MMA_F16BF16_2x1SM_SSISI_SI_fLi128ELi128ELNS4_4UMMA5MajorE1ELSP_0ELNSO_7ScaleInE0ELSQ_0EEEEEENS4_6LayoutINS5_IJSC_SC_SC_EEENS5_IJNSA_ILi0EEESV_SV_EEEEENS5_IJNS4_10UnderscoreESY_SY_EEEEENS4_18SM100_TMA_2SM_LOADENS4_14ComposedLayoutINS4_7SwizzleILi3ELi4ELi3EEENS4_18smem_ptr_flag_bitsILi16EEENST_INS5_IJSG_NSA_ILi8EEEEEENS5_IJSC_SG_EEEEEEEvNS4_8identityENS4_28SM100_TMA_2SM_LOAD_MULTICASTENS12_IS14_S16_NST_INS5_IJS17_SG_EEENS5_IJSG_SC_EEEEEEEvS1C_EENS_8epilogue10collective18CollectiveEpilogueINS1J_23Sm100TmaWarpSpecializedILi4ELi2ELi16ELb1ELb0EEEJNS5_IJSG_SF_SG_EEENS5_IJNST_ISG_SC_EENST_INS5_IJNSA_ILi16EEENSA_ILi2EEEEEES19_EEEEESI_SK_SI_SK_NS1J_6fusion15FusionCallbacksIS1N_NS1V_17LinearCombinationISI_fSI_fLNS_15FloatRoundStyleE2EEES1O_S1U_JEEENS4_5SM1004TMEM4LOAD26SM100_TMEM_LOAD_32dp32b16xENS4_13SM90_TMA_LOADENS12_INS13_ILi1ELi4ELi3EEES16_NST_INS5_IJS17_S1Q_EEENS5_IJS1Q_SC_EEEEEEENS4_39AutoVectorizingCopyWithAssumedAlignmentILi128EEENS4_14SM90_TMA_STOREES2A_S2C_S2C_EEEvvEEEEvNT_6ParamsE,"aw",@nobits
	.sectionflags	@""
	.align	16
	.zero		1024


//--------------------- .nv.shared.reserved.0     --------------------------
	.section	.nv.shared.reserved.0,"aw",@nobits
	.weak		__nv_reservedSMEM_offset_0_alias
	.size		__nv_reservedSMEM_offset_0_alias, 0, 64
	.other		__nv_reservedSMEM_offset_0_alias,@"STO_CUDA_RESERVED_SHARED STV_DEFAULT"
__nv_reservedSMEM_offset_0_alias:
	.zero		0
.nv.shared.reserved.0:
	.zero		64
	.weak		__nv_reservedSMEM_tcgen05_partition
	.type		__nv_reservedSMEM_tcgen05_partition,@object
	.size		__nv_reservedSMEM_tcgen05_partition,(.L_0 - __nv_reservedSMEM_tcgen05_partition)
__nv_reservedSMEM_tcgen05_partition:
	.zero		32
.L_0:


//--------------------- .nv.global                --------------------------
	.section	.nv.global,"aw",@nobits
.nv.global:
	.type		_ZN40_INTERNAL_2860fc2a_4_k_cu_20326448_371604cute1_E,@object
	.size		_ZN40_INTERNAL_2860fc2a_4_k_cu_20326448_371604cute1_E,(_ZN40_INTERNAL_2860fc2a_4_k_cu_20326448_371604cuda3std3__45__cpo6cbeginE - _ZN40_INTERNAL_2860fc2a_4_k_cu_20326448_371604cute1_E)
_ZN40_INTERNAL_2860fc2a_4_k_cu_20326448_371604cute1_E:
	.zero		1
	.type		_ZN40_INTERNAL_2860fc2a_4_k_cu_20326448_371604cuda3std3__45__cpo6cbeginE,@object
	.size		_ZN40_INTERNAL_2860fc2a_4_k_cu_20326448_371604cuda3std3__45__cpo6cbeginE,(_ZN40_INTERNAL_2860fc2a_4_k_cu_20326448_371604cuda3std3__48in_placeE - _ZN40_INTERNAL_2860fc2a_4_k_cu_20326448_371604cuda3std3__45__cpo6cbeginE)
_ZN40_INTERNAL_2860fc2a_4_k_cu_20326448_371604cuda3std3__45__cpo6cbeginE:
	.zero		1
	.type		_ZN40_INTERNAL_2860fc2a_4_k_cu_20326448_371604cuda3std3__48in_placeE,@object
	.size		_ZN40_INTERNAL_2860fc2a_4_k_cu_20326448_371604cuda3std3__48in_placeE,(_ZN40_INTERNAL_2860fc2a_4_k_cu_20326448_371604cuda3std6ranges3__45__cpo9iter_moveE - _ZN40_INTERNAL_2860fc2a_4_k_cu_20326448_371604cuda3std3__48in_placeE)
_ZN40_INTERNAL_2860fc2a_4_k_cu_20326448_371604cuda3std3__48in_placeE:
	.zero		1
	.type		_ZN40_INTERNAL_2860fc2a_4_k_cu_20326448_371604cuda3std6ranges3__45__cpo9iter_moveE,@object
	.size		_ZN40_INTERNAL_2860fc2a_4_k_cu_20326448_371604cuda3std6ranges3__45__cpo9iter_moveE,(_ZN40_INTERNAL_2860fc2a_4_k_cu_20326448_371604cuda3std3__45__cpo5beginE - _ZN40_INTERNAL_2860fc2a_4_k_cu_20326448_371604cuda3std6ranges3__45__cpo9iter_moveE)
_ZN40_INTERNAL_2860fc2a_4_k_cu_20326448_371604cuda3std6ranges3__45__cpo9iter_moveE:
	.zero		1
	.type		_ZN40_INTERNAL_2860fc2a_4_k_cu_20326448_371604cuda3std3__45__cpo5beginE,@object
	.size		_ZN40_INTERNAL_2860fc2a_4_k_cu_20326448_371604cuda3std3__45__cpo5beginE,(_ZN40_INTERNAL_2860fc2a_4_k_cu_20326448_371604cuda3std3__442_GLOBAL__N__2860fc2a_4_k_cu_20326448_371606ignoreE - _ZN40_INTERNAL_2860fc2a_4_k_cu_20326448_371604cuda3std3__45__cpo5beginE)
_ZN40_INTERNAL_2860fc2a_4_k_cu_20326448_371604cuda3std3__45__cpo5beginE:
	.zero		1
	.type		_ZN40_INTERNAL_2860fc2a_4_k_cu_20326448_371604cuda3std3__442_GLOBAL__N__2860fc2a_4_k_cu_20326448_371606ignoreE,@object
	.size		_ZN40_INTERNAL_2860fc2a_4_k_cu_20326448_371604cuda3std3__442_GLOBAL__N__2860fc2a_4_k_cu_20326448_371606ignoreE,(_ZN40_INTERNAL_2860fc2a_4_k_cu_20326448_371604cute7productE - _ZN40_INTERNAL_2860fc2a_4_k_cu_20326448_371604cuda3std3__442_GLOBAL__N__2860fc2a_4_k_cu_20326448_371606ignoreE)
_ZN40_INTERNAL_2860fc2a_4_k_cu_20326448_371604cuda3std3__442_GLOBAL__N__2860fc2a_4_k_cu_20326448_371606ignoreE:
	.zero		1
	.type		_ZN40_INTERNAL_2860fc2a_4_k_cu_20326448_371604cute7productE,@object
	.size		_ZN40_INTERNAL_2860fc2a_4_k_cu_20326448_371604cute7productE,(_ZN40_INTERNAL_2860fc2a_4_k_cu_20326448_371604cuda3std3__45__cpo3endE - _ZN40_INTERNAL_2860fc2a_4_k_cu_20326448_371604cute7productE)
_ZN40_INTERNAL_2860fc2a_4_k_cu_20326448_371604cute7productE:
	.zero		1
	.type		_ZN40_INTERNAL_2860fc2a_4_k_cu_20326448_371604cuda3std3__45__cpo3endE,@object
	.size		_ZN40_INTERNAL_2860fc2a_4_k_cu_20326448_371604cuda3std3__45__cpo3endE,(_ZN40_INTERNAL_2860fc2a_4_k_cu_20326448_371604cuda3std3__419piecewise_constructE - _ZN40_INTERNAL_2860fc2a_4_k_cu_20326448_371604cuda3std3__45__cpo3endE)
_ZN40_INTERNAL_2860fc2a_4_k_cu_20326448_371604cuda3std3__45__cpo3endE:
	.zero		1
	.type		_ZN40_INTERNAL_2860fc2a_4_k_cu_20326448_371604cuda3std3__419piecewise_constructE,@object
	.size		_ZN40_INTERNAL_2860fc2a_4_k_cu_20326448_371604cuda3std3__419piecewise_constructE,(_ZN40_INTERNAL_2860fc2a_4_k_cu_20326448_371604cuda3std3__45__cpo4cendE - _ZN40_INTERNAL_2860fc2a_4_k_cu_20326448_371604cuda3std3__419piecewise_constructE)
_ZN40_INTERNAL_2860fc2a_4_k_cu_20326448_371604cuda3std3__419piecewise_constructE:
	.zero		1
	.type		_ZN40_INTERNAL_2860fc2a_4_k_cu_20326448_371604cuda3std3__45__cpo4cendE,@object
	.size		_ZN40_INTERNAL_2860fc2a_4_k_cu_20326448_371604cuda3std3__45__cpo4cendE,(_ZN40_INTERNAL_2860fc2a_4_k_cu_20326448_371604cuda3std6ranges3__45__cpo4swapE - _ZN40_INTERNAL_2860fc2a_4_k_cu_20326448_371604cuda3std3__45__cpo4cendE)
_ZN40_INTERNAL_2860fc2a_4_k_cu_20326448_371604cuda3std3__45__cpo4cendE:
	.zero		1
	.type		_ZN40_INTERNAL_2860fc2a_4_k_cu_20326448_371604cuda3std6ranges3__45__cpo4swapE,@object
	.size		_ZN40_INTERNAL_2860fc2a_4_k_cu_20326448_371604cuda3std6ranges3__45__cpo4swapE,(.L_10 - _ZN40_INTERNAL_2860fc2a_4_k_cu_20326448_371604cuda3std6ranges3__45__cpo4swapE)
_ZN40_INTERNAL_2860fc2a_4_k_cu_20326448_371604cuda3std6ranges3__45__cpo4swapE:
	.zero		1
.L_10:


//--------------------- .nv.constant0._ZN7cutlass13device_kernelINS_4gemm6kernel13GemmUniversalIN4cute5tupleIJiiiiEEENS1_10collective13CollectiveMmaINS1_35MainloopSm100TmaUmmaWarpSpecializedILi13ELi2ELi4ENS5_IJNS4_1CILi4EEENSA_ILi1EEESC_EEEEENS5_IJNSA_ILi128EEESF_NSA_ILi64EEEEEENS_6half_tENS5_IJSC_llEEESI_NS5_IJlSC_lEEENS4_8TiledMMAINS4_8MMA_AtomIJNS4_26SM100_MMA_F16BF16_2x1SM_SSISI_SI_fLi128ELi128ELNS4_4UMMA5MajorE1ELSP_0ELNSO_7ScaleInE0ELSQ_0EEEEEENS4_6LayoutINS5_IJSC_SC_SC_EEENS5_IJNSA_ILi0EEESV_SV_EEEEENS5_IJNS4_10UnderscoreESY_SY_EEEEENS4_18SM100_TMA_2SM_LOADENS4_14ComposedLayoutINS4_7SwizzleILi3ELi4ELi3EEENS4_18smem_ptr_flag_bitsILi16EEENST_INS5_IJSG_NSA_ILi8EEEEEENS5_IJSC_SG_EEEEEEEvNS4_8identityENS4_28SM100_TMA_2SM_LOAD_MULTICASTENS12_IS14_S16_NST_INS5_IJS17_SG_EEENS5_IJSG_SC_EEEEEEEvS1C_EENS_8epilogue10collective18CollectiveEpilogueINS1J_23Sm100TmaWarpSpecializedILi4ELi2ELi16ELb1ELb0EEEJNS5_IJSG_SF_SG_EEENS5_IJNST_ISG_SC_EENST_INS5_IJNSA_ILi16EEENSA_ILi2EEEEEES19_EEEEESI_SK_SI_SK_NS1J_6fusion15FusionCallbacksIS1N_NS1V_17LinearCombinationISI_fSI_fLNS_15FloatRoundStyleE2EEES1O_S1U_JEEENS4_5SM1004TMEM4LOAD26SM100_TMEM_LOAD_32dp32b16xENS4_13SM90_TMA_LOADENS12_INS13_ILi1ELi4ELi3EEES16_NST_INS5_IJS17_S1Q_EEENS5_IJS1Q_SC_EEEEEEENS4_39AutoVectorizingCopyWithAssumedAlignmentILi128EEENS4_14SM90_TMA_STOREES2A_S2C_S2C_EEEvvEEEEvNT_6ParamsE --------------------------
	.section	.nv.constant0._ZN7cutlass13device_kernelINS_4gemm6kernel13GemmUniversalIN4cute5tupleIJiiiiEEENS1_10collective13CollectiveMmaINS1_35MainloopSm100TmaUmmaWarpSpecializedILi13ELi2ELi4ENS5_IJNS4_1CILi4EEENSA_ILi1EEESC_EEEEENS5_IJNSA_ILi128EEESF_NSA_ILi64EEEEEENS_6half_tENS5_IJSC_llEEESI_NS5_IJlSC_lEEENS4_8TiledMMAINS4_8MMA_AtomIJNS4_26SM100_MMA_F16BF16_2x1SM_SSISI_SI_fLi128ELi128ELNS4_4UMMA5MajorE1ELSP_0ELNSO_7ScaleInE0ELSQ_0EEEEEENS4_6LayoutINS5_IJSC_SC_SC_EEENS5_IJNSA_ILi0EEESV_SV_EEEEENS5_IJNS4_10UnderscoreESY_SY_EEEEENS4_18SM100_TMA_2SM_LOADENS4_14ComposedLayoutINS4_7SwizzleILi3ELi4ELi3EEENS4_18smem_ptr_flag_bitsILi16EEENST_INS5_IJSG_NSA_ILi8EEEEEENS5_IJSC_SG_EEEEEEEvNS4_8identityENS4_28SM100_TMA_2SM_LOAD_MULTICASTENS12_IS14_S16_NST_INS5_IJS17_SG_EEENS5_IJSG_SC_EEEEEEEvS1C_EENS_8epilogue10collective18CollectiveEpilogueINS1J_23Sm100TmaWarpSpecializedILi4ELi2ELi16ELb1ELb0EEEJNS5_IJSG_SF_SG_EEENS5_IJNST_ISG_SC_EENST_INS5_IJNSA_ILi16EEENSA_ILi2EEEEEES19_EEEEESI_SK_SI_SK_NS1J_6fusion15FusionCallbacksIS1N_NS1V_17LinearCombinationISI_fSI_fLNS_15FloatRoundStyleE2EEES1O_S1U_JEEENS4_5SM1004TMEM4LOAD26SM100_TMEM_LOAD_32dp32b16xENS4_13SM90_TMA_LOADENS12_INS13_ILi1ELi4ELi3EEES16_NST_INS5_IJS17_S1Q_EEENS5_IJS1Q_SC_EEEEEEENS4_39AutoVectorizingCopyWithAssumedAlignmentILi128EEENS4_14SM90_TMA_STOREES2A_S2C_S2C_EEEvvEEEEvNT_6ParamsE,"a",@progbits
	.sectionflags	@""
	.align	4
.nv.constant0._ZN7cutlass13device_kernelINS_4gemm6kernel13GemmUniversalIN4cute5tupleIJiiiiEEENS1_10collective13CollectiveMmaINS1_35MainloopSm100TmaUmmaWarpSpecializedILi13ELi2ELi4ENS5_IJNS4_1CILi4EEENSA_ILi1EEESC_EEEEENS5_IJNSA_ILi128EEESF_NSA_ILi64EEEEEENS_6half_tENS5_IJSC_llEEESI_NS5_IJlSC_lEEENS4_8TiledMMAINS4_8MMA_AtomIJNS4_26SM100_MMA_F16BF16_2x1SM_SSISI_SI_fLi128ELi128ELNS4_4UMMA5MajorE1ELSP_0ELNSO_7ScaleInE0ELSQ_0EEEEEENS4_6LayoutINS5_IJSC_SC_SC_EEENS5_IJNSA_ILi0EEESV_SV_EEEEENS5_IJNS4_10UnderscoreESY_SY_EEEEENS4_18SM100_TMA_2SM_LOADENS4_14ComposedLayoutINS4_7SwizzleILi3ELi4ELi3EEENS4_18smem_ptr_flag_bitsILi16EEENST_INS5_IJSG_NSA_ILi8EEEEEENS5_IJSC_SG_EEEEEEEvNS4_8identityENS4_28SM100_TMA_2SM_LOAD_MULTICASTENS12_IS14_S16_NST_INS5_IJS17_SG_EEENS5_IJSG_SC_EEEEEEEvS1C_EENS_8epilogue10collective18CollectiveEpilogueINS1J_23Sm100TmaWarpSpecializedILi4ELi2ELi16ELb1ELb0EEEJNS5_IJSG_SF_SG_EEENS5_IJNST_ISG_SC_EENST_INS5_IJNSA_ILi16EEENSA_ILi2EEEEEES19_EEEEESI_SK_SI_SK_NS1J_6fusion15FusionCallbacksIS1N_NS1V_17LinearCombinationISI_fSI_fLNS_15FloatRoundStyleE2EEES1O_S1U_JEEENS4_5SM1004TMEM4LOAD26SM100_TMEM_LOAD_32dp32b16xENS4_13SM90_TMA_LOADENS12_INS13_ILi1ELi4ELi3EEES16_NST_INS5_IJS17_S1Q_EEENS5_IJS1Q_SC_EEEEEEENS4_39AutoVectorizingCopyWithAssumedAlignmentILi128EEENS4_14SM90_TMA_STOREES2A_S2C_S2C_EEEvvEEEEvNT_6ParamsE:
	.zero		2944


//--------------------- SYMBOLS --------------------------

	.type		.nv.reservedSmem.offset0,@object
	.size		.nv.reservedSmem.offset0,0x4
	.type		.nv.reservedSmem.cap,@object
	.size		.nv.reservedSmem.cap,0x4
	.type		__assertfail,@function
